	.target	sm_100a

	.elftype	@"ET_EXEC"


//--------------------- .note.nv.tkinfo           --------------------------
	.section	.note.nv.tkinfo,"",@"SHT_NOTE"
	.sectionflags	@"SHF_NOTE_NV_TKINFO"
	.tkinfo
        /*0018*/ 	.word	0x00000002
        /*0030*/ 	.string	""
        /*0030*/ 	.string	"ptxas"
        /*0030*/ 	.string	"Cuda compilation tools, release 13.0, V13.0.88"
        /*0030*/ 	.string	"Build cuda_13.0.r13.0/compiler.36424714_0"
        /*0030*/ 	.string	"-arch sm_100a -m 64 "



//--------------------- .note.nv.cuinfo           --------------------------
	.section	.note.nv.cuinfo,"",@"SHT_NOTE"
	.sectionflags	@"SHF_NOTE_NV_CUINFO"
        /*0018*/ 	.short	0x0002
        /*001a*/ 	.short	0x0064
        /*001c*/ 	.short	0x0082
	.zero		2


//--------------------- .nv.info                  --------------------------
	.section	.nv.info,"",@"SHT_CUDA_INFO"
	.align	4


	//----- nvinfo : EIATTR_REGCOUNT
	.align		4
        /*0000*/ 	.byte	0x04, 0x2f
        /*0002*/ 	.short	(.L_19 - .L_18)
	.align		4
.L_18:
        /*0004*/ 	.word	index@(_ZN7cutlass13device_kernelINS_4gemm6kernel13GemmUniversalIN4cute5tupleIJiiiiEEENS1_10collective13CollectiveMmaINS1_35MainloopSm100TmaUmmaWarpSpecializedILi9ELi2ELi4ENS5_IJNS4_1CILi2EEENSA_ILi1EEESC_EEEEENS5_IJNSA_ILi256EEENSA_ILi96EEENSA_ILi64EEEEEENS_6half_tENS5_IJlSC_lEEESJ_SK_NS4_8TiledMMAINS4_8MMA_AtomIJNS4_26SM100_MMA_F16BF16_2x1SM_SSISJ_SJ_fLi256ELi96ELNS4_4UMMA5MajorE0ELSP_0ELNSO_7ScaleInE0ELSQ_0EEEEEENS4_6LayoutINS5_IJSC_SC_SC_EEENS5_IJNSA_ILi0EEESV_SV_EEEEENS5_IJNS4_10UnderscoreESY_SY_EEEEENS4_18SM100_TMA_2SM_LOADENS4_14ComposedLayoutINS4_7SwizzleILi3ELi4ELi3EEENS4_18smem_ptr_flag_bitsILi16EEENST_INS5_IJNSA_ILi8EEESH_EEENS5_IJSH_SC_EEEEEEEvNS4_8identityES11_S1B_vS1C_EENS_8epilogue10collective18CollectiveEpilogueINS1E_23Sm100TmaWarpSpecializedILi3ELi2ELi32ELb1ELb0EEEJNS5_IJNSA_ILi128EEESG_SH_EEENS5_IJNST_IS1J_SC_EENST_INSA_ILi32EEESC_EEEEESJ_SK_SJ_SK_NS1E_6fusion15FusionCallbacksIS1I_NS1P_17LinearCombinationISJ_fSJ_fLNS_15FloatRoundStyleE2EEES1K_S1O_JEEENS4_5SM1004TMEM4LOAD26SM100_TMEM_LOAD_32dp32b32xENS4_13SM90_TMA_LOADENS12_INS13_ILi2ELi4ELi3EEES16_NST_INS5_IJS17_S1M_EEENS5_IJS1M_SC_EEEEEEENS4_39AutoVectorizingCopyWithAssumedAlignmentILi128EEENS4_14SM90_TMA_STOREES24_S26_S26_EEEvvEEEEvNT_6ParamsE)
        /*0008*/ 	.word	0x00000073


	//----- nvinfo : EIATTR_FRAME_SIZE
	.align		4
.L_19:
        /*000c*/ 	.byte	0x04, 0x11
        /*000e*/ 	.short	(.L_21 - .L_20)
	.align		4
.L_20:
        /*0010*/ 	.word	index@($__internal_2_$__cuda_sm10x_tcgen05_guardrail_trap_unallocated_columns_being_dealloced)
        /*0014*/ 	.word	0x00000000


	//----- nvinfo : EIATTR_FRAME_SIZE
	.align		4
.L_21:
        /*0018*/ 	.byte	0x04, 0x11
        /*001a*/ 	.short	(.L_23 - .L_22)
	.align		4
.L_22:
        /*001c*/ 	.word	index@($__internal_1_$__cuda_sm10x_tcgen05_guardrail_trap_phase_invalid_during_alloc)
        /*0020*/ 	.word	0x00000000


	//----- nvinfo : EIATTR_FRAME_SIZE
	.align		4
.L_23:
        /*0024*/ 	.byte	0x04, 0x11
        /*0026*/ 	.short	(.L_25 - .L_24)
	.align		4
.L_24:
        /*0028*/ 	.word	index@($__internal_0_$__cuda_sm10x_tcgen05_guardrail_trap_col_being_dealloced_not_returned_by_alloc)
        /*002c*/ 	.word	0x00000000


	//----- nvinfo : EIATTR_FRAME_SIZE
	.align		4
.L_25:
        /*0030*/ 	.byte	0x04, 0x11
        /*0032*/ 	.short	(.L_27 - .L_26)
	.align		4
.L_26:
        /*0034*/ 	.word	index@(_ZN7cutlass13device_kernelINS_4gemm6kernel13GemmUniversalIN4cute5tupleIJiiiiEEENS1_10collective13CollectiveMmaINS1_35MainloopSm100TmaUmmaWarpSpecializedILi9ELi2ELi4ENS5_IJNS4_1CILi2EEENSA_ILi1EEESC_EEEEENS5_IJNSA_ILi256EEENSA_ILi96EEENSA_ILi64EEEEEENS_6half_tENS5_IJlSC_lEEESJ_SK_NS4_8TiledMMAINS4_8MMA_AtomIJNS4_26SM100_MMA_F16BF16_2x1SM_SSISJ_SJ_fLi256ELi96ELNS4_4UMMA5MajorE0ELSP_0ELNSO_7ScaleInE0ELSQ_0EEEEEENS4_6LayoutINS5_IJSC_SC_SC_EEENS5_IJNSA_ILi0EEESV_SV_EEEEENS5_IJNS4_10UnderscoreESY_SY_EEEEENS4_18SM100_TMA_2SM_LOADENS4_14ComposedLayoutINS4_7SwizzleILi3ELi4ELi3EEENS4_18smem_ptr_flag_bitsILi16EEENST_INS5_IJNSA_ILi8EEESH_EEENS5_IJSH_SC_EEEEEEEvNS4_8identityES11_S1B_vS1C_EENS_8epilogue10collective18CollectiveEpilogueINS1E_23Sm100TmaWarpSpecializedILi3ELi2ELi32ELb1ELb0EEEJNS5_IJNSA_ILi128EEESG_SH_EEENS5_IJNST_IS1J_SC_EENST_INSA_ILi32EEESC_EEEEESJ_SK_SJ_SK_NS1E_6fusion15FusionCallbacksIS1I_NS1P_17LinearCombinationISJ_fSJ_fLNS_15FloatRoundStyleE2EEES1K_S1O_JEEENS4_5SM1004TMEM4LOAD26SM100_TMEM_LOAD_32dp32b32xENS4_13SM90_TMA_LOADENS12_INS13_ILi2ELi4ELi3EEES16_NST_INS5_IJS17_S1M_EEENS5_IJS1M_SC_EEEEEEENS4_39AutoVectorizingCopyWithAssumedAlignmentILi128EEENS4_14SM90_TMA_STOREES24_S26_S26_EEEvvEEEEvNT_6ParamsE)
        /*0038*/ 	.word	0x00000000


	//----- nvinfo : EIATTR_MIN_STACK_SIZE
	.align		4
.L_27:
        /*003c*/ 	.byte	0x04, 0x12
        /*003e*/ 	.short	(.L_29 - .L_28)
	.align		4
.L_28:
        /*0040*/ 	.word	index@(_ZN7cutlass13device_kernelINS_4gemm6kernel13GemmUniversalIN4cute5tupleIJiiiiEEENS1_10collective13CollectiveMmaINS1_35MainloopSm100TmaUmmaWarpSpecializedILi9ELi2ELi4ENS5_IJNS4_1CILi2EEENSA_ILi1EEESC_EEEEENS5_IJNSA_ILi256EEENSA_ILi96EEENSA_ILi64EEEEEENS_6half_tENS5_IJlSC_lEEESJ_SK_NS4_8TiledMMAINS4_8MMA_AtomIJNS4_26SM100_MMA_F16BF16_2x1SM_SSISJ_SJ_fLi256ELi96ELNS4_4UMMA5MajorE0ELSP_0ELNSO_7ScaleInE0ELSQ_0EEEEEENS4_6LayoutINS5_IJSC_SC_SC_EEENS5_IJNSA_ILi0EEESV_SV_EEEEENS5_IJNS4_10UnderscoreESY_SY_EEEEENS4_18SM100_TMA_2SM_LOADENS4_14ComposedLayoutINS4_7SwizzleILi3ELi4ELi3EEENS4_18smem_ptr_flag_bitsILi16EEENST_INS5_IJNSA_ILi8EEESH_EEENS5_IJSH_SC_EEEEEEEvNS4_8identityES11_S1B_vS1C_EENS_8epilogue10collective18CollectiveEpilogueINS1E_23Sm100TmaWarpSpecializedILi3ELi2ELi32ELb1ELb0EEEJNS5_IJNSA_ILi128EEESG_SH_EEENS5_IJNST_IS1J_SC_EENST_INSA_ILi32EEESC_EEEEESJ_SK_SJ_SK_NS1E_6fusion15FusionCallbacksIS1I_NS1P_17LinearCombinationISJ_fSJ_fLNS_15FloatRoundStyleE2EEES1K_S1O_JEEENS4_5SM1004TMEM4LOAD26SM100_TMEM_LOAD_32dp32b32xENS4_13SM90_TMA_LOADENS12_INS13_ILi2ELi4ELi3EEES16_NST_INS5_IJS17_S1M_EEENS5_IJS1M_SC_EEEEEEENS4_39AutoVectorizingCopyWithAssumedAlignmentILi128EEENS4_14SM90_TMA_STOREES24_S26_S26_EEEvvEEEEvNT_6ParamsE)
        /*0044*/ 	.word	0x00000000
.L_29:


//--------------------- .nv.compat                --------------------------
	.section	.nv.compat,"",@"SHT_CUDA_COMPAT_INFO"
	.align	4
        /*0000*/ 	.byte	0x02, 0x09, 0x01, 0x00, 0x02, 0x02, 0x02, 0x00, 0x02, 0x05, 0x05, 0x00, 0x03, 0x07, 0x01, 0x01
        /*0010*/ 	.byte	0x02, 0x03, 0x01, 0x00, 0x02, 0x06, 0x01, 0x00, 0x04, 0x0b, 0x08, 0x00, 0x09, 0x00, 0x00, 0x00
        /*0020*/ 	.byte	0x00, 0x00, 0x00, 0x00


//--------------------- .nv.info._ZN7cutlass13device_kernelINS_4gemm6kernel13GemmUniversalIN4cute5tupleIJiiiiEEENS1_10collective13CollectiveMmaINS1_35MainloopSm100TmaUmmaWarpSpecializedILi9ELi2ELi4ENS5_IJNS4_1CILi2EEENSA_ILi1EEESC_EEEEENS5_IJNSA_ILi256EEENSA_ILi96EEENSA_ILi64EEEEEENS_6half_tENS5_IJlSC_lEEESJ_SK_NS4_8TiledMMAINS4_8MMA_AtomIJNS4_26SM100_MMA_F16BF16_2x1SM_SSISJ_SJ_fLi256ELi96ELNS4_4UMMA5MajorE0ELSP_0ELNSO_7ScaleInE0ELSQ_0EEEEEENS4_6LayoutINS5_IJSC_SC_SC_EEENS5_IJNSA_ILi0EEESV_SV_EEEEENS5_IJNS4_10UnderscoreESY_SY_EEEEENS4_18SM100_TMA_2SM_LOADENS4_14ComposedLayoutINS4_7SwizzleILi3ELi4ELi3EEENS4_18smem_ptr_flag_bitsILi16EEENST_INS5_IJNSA_ILi8EEESH_EEENS5_IJSH_SC_EEEEEEEvNS4_8identityES11_S1B_vS1C_EENS_8epilogue10collective18CollectiveEpilogueINS1E_23Sm100TmaWarpSpecializedILi3ELi2ELi32ELb1ELb0EEEJNS5_IJNSA_ILi128EEESG_SH_EEENS5_IJNST_IS1J_SC_EENST_INSA_ILi32EEESC_EEEEESJ_SK_SJ_SK_NS1E_6fusion15FusionCallbacksIS1I_NS1P_17LinearCombinationISJ_fSJ_fLNS_15FloatRoundStyleE2EEES1K_S1O_JEEENS4_5SM1004TMEM4LOAD26SM100_TMEM_LOAD_32dp32b32xENS4_13SM90_TMA_LOADENS12_INS13_ILi2ELi4ELi3EEES16_NST_INS5_IJS17_S1M_EEENS5_IJS1M_SC_EEEEEEENS4_39AutoVectorizingCopyWithAssumedAlignmentILi128EEENS4_14SM90_TMA_STOREES24_S26_S26_EEEvvEEEEvNT_6ParamsE --------------------------
	.section	.nv.info._ZN7cutlass13device_kernelINS_4gemm6kernel13GemmUniversalIN4cute5tupleIJiiiiEEENS1_10collective13CollectiveMmaINS1_35MainloopSm100TmaUmmaWarpSpecializedILi9ELi2ELi4ENS5_IJNS4_1CILi2EEENSA_ILi1EEESC_EEEEENS5_IJNSA_ILi256EEENSA_ILi96EEENSA_ILi64EEEEEENS_6half_tENS5_IJlSC_lEEESJ_SK_NS4_8TiledMMAINS4_8MMA_AtomIJNS4_26SM100_MMA_F16BF16_2x1SM_SSISJ_SJ_fLi256ELi96ELNS4_4UMMA5MajorE0ELSP_0ELNSO_7ScaleInE0ELSQ_0EEEEEENS4_6LayoutINS5_IJSC_SC_SC_EEENS5_IJNSA_ILi0EEESV_SV_EEEEENS5_IJNS4_10UnderscoreESY_SY_EEEEENS4_18SM100_TMA_2SM_LOADENS4_14ComposedLayoutINS4_7SwizzleILi3ELi4ELi3EEENS4_18smem_ptr_flag_bitsILi16EEENST_INS5_IJNSA_ILi8EEESH_EEENS5_IJSH_SC_EEEEEEEvNS4_8identityES11_S1B_vS1C_EENS_8epilogue10collective18CollectiveEpilogueINS1E_23Sm100TmaWarpSpecializedILi3ELi2ELi32ELb1ELb0EEEJNS5_IJNSA_ILi128EEESG_SH_EEENS5_IJNST_IS1J_SC_EENST_INSA_ILi32EEESC_EEEEESJ_SK_SJ_SK_NS1E_6fusion15FusionCallbacksIS1I_NS1P_17LinearCombinationISJ_fSJ_fLNS_15FloatRoundStyleE2EEES1K_S1O_JEEENS4_5SM1004TMEM4LOAD26SM100_TMEM_LOAD_32dp32b32xENS4_13SM90_TMA_LOADENS12_INS13_ILi2ELi4ELi3EEES16_NST_INS5_IJS17_S1M_EEENS5_IJS1M_SC_EEEEEEENS4_39AutoVectorizingCopyWithAssumedAlignmentILi128EEENS4_14SM90_TMA_STOREES24_S26_S26_EEEvvEEEEvNT_6ParamsE,"",@"SHT_CUDA_INFO"
	.sectionflags	@""
	.align	4


	//----- nvinfo : EIATTR_CUDA_API_VERSION
	.align		4
        /*0000*/ 	.byte	0x04, 0x37
        /*0002*/ 	.short	(.L_31 - .L_30)
.L_30:
        /*0004*/ 	.word	0x00000082


	//----- nvinfo : EIATTR_KPARAM_INFO
	.align		4
.L_31:
        /*0008*/ 	.byte	0x04, 0x17
        /*000a*/ 	.short	(.L_33 - .L_32)
.L_32:
        /*000c*/ 	.word	0x00000000
        /*0010*/ 	.short	0x0000
        /*0012*/ 	.short	0x0000
        /*0014*/ 	.byte	0x00, 0xf0, 0x01, 0x20


	//----- nvinfo : EIATTR_AT_ENTRY_FRAGMENTS
	.align		4
.L_33:
        /*0018*/ 	.byte	0x04, 0x4f
        /*001a*/ 	.short	(.L_35 - .L_34)


	//   ....[0]....
.L_34:
        /*001c*/ 	.word	0x00000007


	//----- nvinfo : EIATTR_RESERVED_SMEM_USED
	.align		4
.L_35:
        /*0020*/ 	.byte	0x01, 0x41
	.zero		2


	//----- nvinfo : EIATTR_SPARSE_MMA_MASK
	.align		4
        /*0024*/ 	.byte	0x03, 0x50
        /*0026*/ 	.short	0x0000


	//----- nvinfo : EIATTR_TCGEN05_2CTA_USED
	.align		4
        /*0028*/ 	.byte	0x01, 0x52
	.zero		2


	//----- nvinfo : EIATTR_MAXREG_COUNT
	.align		4
        /*002c*/ 	.byte	0x03, 0x1b
        /*002e*/ 	.short	0x00ff


	//----- nvinfo : EIATTR_NUM_BARRIERS
	.align		4
        /*0030*/ 	.byte	0x02, 0x4c
        /*0032*/ 	.byte	0x07
	.zero		1


	//----- nvinfo : EIATTR_EXTERNS
	.align		4
        /*0034*/ 	.byte	0x04, 0x0f
        /*0036*/ 	.short	(.L_37 - .L_36)


	//   ....[0]....
	.align		4
.L_36:
        /*0038*/ 	.word	index@(__assertfail)


	//----- nvinfo : EIATTR_MERCURY_ISA_VERSION
	.align		4
.L_37:
        /*003c*/ 	.byte	0x03, 0x5f
        /*003e*/ 	.short	0x0101


	//----- nvinfo : EIATTR_INT_WARP_WIDE_INSTR_OFFSETS
	.align		4
        /*0040*/ 	.byte	0x04, 0x31
        /*0042*/ 	.short	(.L_39 - .L_38)


	//   ....[0]....
.L_38:
        /*0044*/ 	.word	0x00000dc0


	//   ....[1]....
        /*0048*/ 	.word	0x00000e60


	//   ....[2]....
        /*004c*/ 	.word	0x000021b0


	//   ....[3]....
        /*0050*/ 	.word	0x00004350


	//   ....[4]....
        /*0054*/ 	.word	0x00004380


	//   ....[5]....
        /*0058*/ 	.word	0x000043d0


	//   ....[6]....
        /*005c*/ 	.word	0x00004ce0


	//   ....[7]....
        /*0060*/ 	.word	0x00004d40


	//   ....[8]....
        /*0064*/ 	.word	0x00004e40


	//   ....[9]....
        /*0068*/ 	.word	0x00004ed0


	//   ....[10]....
        /*006c*/ 	.word	0x000050a0


	//   ....[11]....
        /*0070*/ 	.word	0x00005200


	//----- nvinfo : EIATTR_COOP_GROUP_MASK_REGIDS
	.align		4
.L_39:
        /*0074*/ 	.byte	0x04, 0x29
        /*0076*/ 	.short	(.L_41 - .L_40)


	//   ....[0]....
.L_40:
        /*0078*/ 	.word	0xffffffff


	//   ....[1]....
        /*007c*/ 	.word	0xffffffff


	//   ....[2]....
        /*0080*/ 	.word	0xffffffff


	//   ....[3]....
        /*0084*/ 	.word	0xffffffff


	//   ....[4]....
        /*0088*/ 	.word	0xffffffff


	//   ....[5]....
        /*008c*/ 	.word	0xffffffff


	//   ....[6]....
        /*0090*/ 	.word	0xffffffff


	//   ....[7]....
        /*0094*/ 	.word	0xffffffff


	//   ....[8]....
        /*0098*/ 	.word	0xffffffff


	//   ....[9]....
        /*009c*/ 	.word	0xffffffff


	//   ....[10]....
        /*00a0*/ 	.word	0xffffffff


	//   ....[11]....
        /*00a4*/ 	.word	0xffffffff


	//   ....[12]....
        /*00a8*/ 	.word	0xffffffff


	//   ....[13]....
        /*00ac*/ 	.word	0xffffffff


	//----- nvinfo : EIATTR_COOP_GROUP_INSTR_OFFSETS
	.align		4
.L_41:
        /*00b0*/ 	.byte	0x04, 0x28
        /*00b2*/ 	.short	(.L_43 - .L_42)


	//   ....[0]....
.L_42:
        /*00b4*/ 	.word	0x000000c0


	//   ....[1]....
        /*00b8*/ 	.word	0x00000500


	//   ....[2]....
        /*00bc*/ 	.word	0x00000750


	//   ....[3]....
        /*00c0*/ 	.word	0x000008c0


	//   ....[4]....
        /*00c4*/ 	.word	0x000009b0


	//   ....[5]....
        /*00c8*/ 	.word	0x00000b10


	//   ....[6]....
        /*00cc*/ 	.word	0x00000ca0


	//   ....[7]....
        /*00d0*/ 	.word	0x00000ee0


	//   ....[8]....
        /*00d4*/ 	.word	0x00002090


	//   ....[9]....
        /*00d8*/ 	.word	0x00003140


	//   ....[10]....
        /*00dc*/ 	.word	0x00003610


	//   ....[11]....
        /*00e0*/ 	.word	0x00003640


	//   ....[12]....
        /*00e4*/ 	.word	0x00004270


	//   ....[13]....
        /*00e8*/ 	.word	0x00004470


	//----- nvinfo : EIATTR_VRC_CTA_INIT_COUNT
	.align		4
.L_43:
        /*00ec*/ 	.byte	0x02, 0x4a
        /*00ee*/ 	.byte	0x80
	.zero		1


	//----- nvinfo : EIATTR_SYSCALL_OFFSETS
	.align		4
        /*00f0*/ 	.byte	0x04, 0x46
        /*00f2*/ 	.short	(.L_45 - .L_44)


	//   ....[0]....
.L_44:
        /*00f4*/ 	.word	0x00005c60


	//   ....[1]....
        /*00f8*/ 	.word	0x00005d50


	//   ....[2]....
        /*00fc*/ 	.word	0x000064c0


	//   ....[3]....
        /*0100*/ 	.word	0x00007150


	//   ....[4]....
        /*0104*/ 	.word	0x00007dc0


	//----- nvinfo : EIATTR_MBARRIER_INSTR_OFFSETS
	.align		4
.L_45:
        /*0108*/ 	.byte	0x04, 0x39
        /*010a*/ 	.short	(.L_47 - .L_46)


	//   ....[0]....
.L_46:
        /*010c*/ 	.word	0x00000610
        /*0110*/ 	.word	0x000000ff
        /*0114*/ 	.word	0x00000000
        /*0118*/ 	.short	0x0100
        /*011a*/ 	.byte	0x05
	.zero		1


	//   ....[1]....
        /*011c*/ 	.word	0x00000620
        /*0120*/ 	.word	0x000000ff
        /*0124*/ 	.word	0x00000048
        /*0128*/ 	.short	0x0100
        /*012a*/ 	.byte	0x05
	.zero		1


	//   ....[2]....
        /*012c*/ 	.word	0x00000630
        /*0130*/ 	.word	0x000000ff
        /*0134*/ 	.word	0x00000008
        /*0138*/ 	.short	0x0100
        /*013a*/ 	.byte	0x05
	.zero		1


	//   ....[3]....
        /*013c*/ 	.word	0x00000640
        /*0140*/ 	.word	0x000000ff
        /*0144*/ 	.word	0x00000050
        /*0148*/ 	.short	0x0100
        /*014a*/ 	.byte	0x05
	.zero		1


	//   ....[4]....
        /*014c*/ 	.word	0x00000650
        /*0150*/ 	.word	0x000000ff
        /*0154*/ 	.word	0x00000010
        /*0158*/ 	.short	0x0100
        /*015a*/ 	.byte	0x05
	.zero		1


	//   ....[5]....
        /*015c*/ 	.word	0x00000660
        /*0160*/ 	.word	0x000000ff
        /*0164*/ 	.word	0x00000058
        /*0168*/ 	.short	0x0100
        /*016a*/ 	.byte	0x05
	.zero		1


	//   ....[6]....
        /*016c*/ 	.word	0x00000670
        /*0170*/ 	.word	0x000000ff
        /*0174*/ 	.word	0x00000018
        /*0178*/ 	.short	0x0100
        /*017a*/ 	.byte	0x05
	.zero		1


	//   ....[7]....
        /*017c*/ 	.word	0x00000680
        /*0180*/ 	.word	0x000000ff
        /*0184*/ 	.word	0x00000060
        /*0188*/ 	.short	0x0100
        /*018a*/ 	.byte	0x05
	.zero		1


	//   ....[8]....
        /*018c*/ 	.word	0x00000690
        /*0190*/ 	.word	0x000000ff
        /*0194*/ 	.word	0x00000020
        /*0198*/ 	.short	0x0100
        /*019a*/ 	.byte	0x05
	.zero		1


	//   ....[9]....
        /*019c*/ 	.word	0x000006a0
        /*01a0*/ 	.word	0x000000ff
        /*01a4*/ 	.word	0x00000068
        /*01a8*/ 	.short	0x0100
        /*01aa*/ 	.byte	0x05
	.zero		1


	//   ....[10]....
        /*01ac*/ 	.word	0x000006b0
        /*01b0*/ 	.word	0x000000ff
        /*01b4*/ 	.word	0x00000028
        /*01b8*/ 	.short	0x0100
        /*01ba*/ 	.byte	0x05
	.zero		1


	//   ....[11]....
        /*01bc*/ 	.word	0x000006c0
        /*01c0*/ 	.word	0x000000ff
        /*01c4*/ 	.word	0x00000070
        /*01c8*/ 	.short	0x0100
        /*01ca*/ 	.byte	0x05
	.zero		1


	//   ....[12]....
        /*01cc*/ 	.word	0x000006d0
        /*01d0*/ 	.word	0x000000ff
        /*01d4*/ 	.word	0x00000030
        /*01d8*/ 	.short	0x0100
        /*01da*/ 	.byte	0x05
	.zero		1


	//   ....[13]....
        /*01dc*/ 	.word	0x000006e0
        /*01e0*/ 	.word	0x000000ff
        /*01e4*/ 	.word	0x00000078
        /*01e8*/ 	.short	0x0100
        /*01ea*/ 	.byte	0x05
	.zero		1


	//   ....[14]....
        /*01ec*/ 	.word	0x000006f0
        /*01f0*/ 	.word	0x000000ff
        /*01f4*/ 	.word	0x00000038
        /*01f8*/ 	.short	0x0100
        /*01fa*/ 	.byte	0x05
	.zero		1


	//   ....[15]....
        /*01fc*/ 	.word	0x00000700
        /*0200*/ 	.word	0x000000ff
        /*0204*/ 	.word	0x00000080
        /*0208*/ 	.short	0x0100
        /*020a*/ 	.byte	0x05
	.zero		1


	//   ....[16]....
        /*020c*/ 	.word	0x00000710
        /*0210*/ 	.word	0x000000ff
        /*0214*/ 	.word	0x00000040
        /*0218*/ 	.short	0x0100
        /*021a*/ 	.byte	0x05
	.zero		1


	//   ....[17]....
        /*021c*/ 	.word	0x00000720
        /*0220*/ 	.word	0x000000ff
        /*0224*/ 	.word	0x00000088
        /*0228*/ 	.short	0x0100
        /*022a*/ 	.byte	0x05
	.zero		1


	//   ....[18]....
        /*022c*/ 	.word	0x00000850
        /*0230*/ 	.word	0x000000ff
        /*0234*/ 	.word	0x00000090
        /*0238*/ 	.short	0x0100
        /*023a*/ 	.byte	0x06
	.zero		1


	//   ....[19]....
        /*023c*/ 	.word	0x00000860
        /*0240*/ 	.word	0x000000ff
        /*0244*/ 	.word	0x000000a8
        /*0248*/ 	.short	0x0100
        /*024a*/ 	.byte	0x06
	.zero		1


	//   ....[20]....
        /*024c*/ 	.word	0x00000870
        /*0250*/ 	.word	0x000000ff
        /*0254*/ 	.word	0x00000098
        /*0258*/ 	.short	0x0100
        /*025a*/ 	.byte	0x06
	.zero		1


	//   ....[21]....
        /*025c*/ 	.word	0x00000880
        /*0260*/ 	.word	0x000000ff
        /*0264*/ 	.word	0x000000b0
        /*0268*/ 	.short	0x0100
        /*026a*/ 	.byte	0x06
	.zero		1


	//   ....[22]....
        /*026c*/ 	.word	0x00000890
        /*0270*/ 	.word	0x000000ff
        /*0274*/ 	.word	0x000000a0
        /*0278*/ 	.short	0x0100
        /*027a*/ 	.byte	0x06
	.zero		1


	//   ....[23]....
        /*027c*/ 	.word	0x000008a0
        /*0280*/ 	.word	0x000000ff
        /*0284*/ 	.word	0x000000b8
        /*0288*/ 	.short	0x0100
        /*028a*/ 	.byte	0x06
	.zero		1


	//   ....[24]....
        /*028c*/ 	.word	0x00000980
        /*0290*/ 	.word	0x000000ff
        /*0294*/ 	.word	0x000000c0
        /*0298*/ 	.short	0x0100
        /*029a*/ 	.byte	0x05
	.zero		1


	//   ....[25]....
        /*029c*/ 	.word	0x00000990
        /*02a0*/ 	.word	0x000000ff
        /*02a4*/ 	.word	0x000000c8
        /*02a8*/ 	.short	0x0100
        /*02aa*/ 	.byte	0x05
	.zero		1


	//   ....[26]....
        /*02ac*/ 	.word	0x00000ac0
        /*02b0*/ 	.word	0x000000ff
        /*02b4*/ 	.word	0x000000d0
        /*02b8*/ 	.short	0x0100
        /*02ba*/ 	.byte	0x05
	.zero		1


	//   ....[27]....
        /*02bc*/ 	.word	0x00000ad0
        /*02c0*/ 	.word	0x000000ff
        /*02c4*/ 	.word	0x000000e0
        /*02c8*/ 	.short	0x0100
        /*02ca*/ 	.byte	0x05
	.zero		1


	//   ....[28]....
        /*02cc*/ 	.word	0x00000ae0
        /*02d0*/ 	.word	0x000000ff
        /*02d4*/ 	.word	0x000000d8
        /*02d8*/ 	.short	0x0100
        /*02da*/ 	.byte	0x05
	.zero		1


	//   ....[29]....
        /*02dc*/ 	.word	0x00000af0
        /*02e0*/ 	.word	0x000000ff
        /*02e4*/ 	.word	0x000000e8
        /*02e8*/ 	.short	0x0100
        /*02ea*/ 	.byte	0x05
	.zero		1


	//   ....[30]....
        /*02ec*/ 	.word	0x00000c10
        /*02f0*/ 	.word	0x000000ff
        /*02f4*/ 	.word	0x000000f0
        /*02f8*/ 	.short	0x0100
        /*02fa*/ 	.byte	0x06
	.zero		1


	//   ....[31]....
        /*02fc*/ 	.word	0x00000c20
        /*0300*/ 	.word	0x000000ff
        /*0304*/ 	.word	0x00000110
        /*0308*/ 	.short	0x0100
        /*030a*/ 	.byte	0x06
	.zero		1


	//   ....[32]....
        /*030c*/ 	.word	0x00000c30
        /*0310*/ 	.word	0x000000ff
        /*0314*/ 	.word	0x000000f8
        /*0318*/ 	.short	0x0100
        /*031a*/ 	.byte	0x06
	.zero		1


	//   ....[33]....
        /*031c*/ 	.word	0x00000c40
        /*0320*/ 	.word	0x000000ff
        /*0324*/ 	.word	0x00000118
        /*0328*/ 	.short	0x0100
        /*032a*/ 	.byte	0x06
	.zero		1


	//   ....[34]....
        /*032c*/ 	.word	0x00000c50
        /*0330*/ 	.word	0x000000ff
        /*0334*/ 	.word	0x00000100
        /*0338*/ 	.short	0x0100
        /*033a*/ 	.byte	0x06
	.zero		1


	//   ....[35]....
        /*033c*/ 	.word	0x00000c60
        /*0340*/ 	.word	0x000000ff
        /*0344*/ 	.word	0x00000120
        /*0348*/ 	.short	0x0100
        /*034a*/ 	.byte	0x06
	.zero		1


	//   ....[36]....
        /*034c*/ 	.word	0x00000c70
        /*0350*/ 	.word	0x000000ff
        /*0354*/ 	.word	0x00000108
        /*0358*/ 	.short	0x0100
        /*035a*/ 	.byte	0x06
	.zero		1


	//   ....[37]....
        /*035c*/ 	.word	0x00000c80
        /*0360*/ 	.word	0x000000ff
        /*0364*/ 	.word	0x00000128
        /*0368*/ 	.short	0x0100
        /*036a*/ 	.byte	0x06
	.zero		1


	//   ....[38]....
        /*036c*/ 	.word	0x00000d70
        /*0370*/ 	.word	0x000000ff
        /*0374*/ 	.word	0x00000130
        /*0378*/ 	.short	0x0100
        /*037a*/ 	.byte	0x05
	.zero		1


	//   ....[39]....
        /*037c*/ 	.word	0x00000d80
        /*0380*/ 	.word	0x000000ff
        /*0384*/ 	.word	0x00000140
        /*0388*/ 	.short	0x0100
        /*038a*/ 	.byte	0x05
	.zero		1


	//   ....[40]....
        /*038c*/ 	.word	0x00000d90
        /*0390*/ 	.word	0x000000ff
        /*0394*/ 	.word	0x00000138
        /*0398*/ 	.short	0x0100
        /*039a*/ 	.byte	0x05
	.zero		1


	//   ....[41]....
        /*039c*/ 	.word	0x00000da0
        /*03a0*/ 	.word	0x000000ff
        /*03a4*/ 	.word	0x00000148
        /*03a8*/ 	.short	0x0100
        /*03aa*/ 	.byte	0x05
	.zero		1


	//   ....[42]....
        /*03ac*/ 	.word	0x00000e90
        /*03b0*/ 	.word	0x000000ff
        /*03b4*/ 	.word	0x00000150
        /*03b8*/ 	.short	0x0100
        /*03ba*/ 	.byte	0x04
	.zero		1


	//   ....[43]....
        /*03bc*/ 	.word	0x00001890
        /*03c0*/ 	.word	0x00000002
        /*03c4*/ 	.word	0x00000140
        /*03c8*/ 	.short	0x010a
        /*03ca*/ 	.byte	0xff
	.zero		1


	//   ....[44]....
        /*03cc*/ 	.word	0x000018c0
        /*03d0*/ 	.word	0x00000002
        /*03d4*/ 	.word	0x00000130
        /*03d8*/ 	.short	0x0101
        /*03da*/ 	.byte	0xff
	.zero		1


	//   ....[45]....
        /*03dc*/ 	.word	0x000019a0
        /*03e0*/ 	.word	0x000000ff
        /*03e4*/ 	.word	0x00000048
        /*03e8*/ 	.short	0x010a
        /*03ea*/ 	.byte	0x05
	.zero		1


	//   ....[46]....
        /*03ec*/ 	.word	0x00001a90
        /*03f0*/ 	.word	0x000000ff
        /*03f4*/ 	.word	0x00000048
        /*03f8*/ 	.short	0x010a
        /*03fa*/ 	.byte	0x21
	.zero		1


	//   ....[47]....
        /*03fc*/ 	.word	0x00001c40
        /*0400*/ 	.word	0x000000ff
        /*0404*/ 	.word	0x00000048
        /*0408*/ 	.short	0x010a
        /*040a*/ 	.byte	0x08
	.zero		1


	//   ....[48]....
        /*040c*/ 	.word	0x00001d40
        /*0410*/ 	.word	0x000000ff
        /*0414*/ 	.word	0x000000c8
        /*0418*/ 	.short	0x0101
        /*041a*/ 	.byte	0x04
	.zero		1


	//   ....[49]....
        /*041c*/ 	.word	0x00001d60
        /*0420*/ 	.word	0x000000ff
        /*0424*/ 	.word	0x00000048
        /*0428*/ 	.short	0x010a
        /*042a*/ 	.byte	0x05
	.zero		1


	//   ....[50]....
        /*042c*/ 	.word	0x00001de0
        /*0430*/ 	.word	0x000000ff
        /*0434*/ 	.word	0x00000048
        /*0438*/ 	.short	0x010a
        /*043a*/ 	.byte	0x11
	.zero		1


	//   ....[51]....
        /*043c*/ 	.word	0x00001f70
        /*0440*/ 	.word	0x000000ff
        /*0444*/ 	.word	0x00000048
        /*0448*/ 	.short	0x010a
        /*044a*/ 	.byte	0x08
	.zero		1


	//   ....[52]....
        /*044c*/ 	.word	0x000020c0
        /*0450*/ 	.word	0x00000002
        /*0454*/ 	.word	0x000000d0
        /*0458*/ 	.short	0x010a
        /*045a*/ 	.byte	0xff
	.zero		1


	//   ....[53]....
        /*045c*/ 	.word	0x00002180
        /*0460*/ 	.word	0x00000002
        /*0464*/ 	.word	0x00000000
        /*0468*/ 	.short	0x0101
        /*046a*/ 	.byte	0xff
	.zero		1


	//   ....[54]....
        /*046c*/ 	.word	0x000026e0
        /*0470*/ 	.word	0x000000ff
        /*0474*/ 	.word	0x00000000
        /*0478*/ 	.short	0x010a
        /*047a*/ 	.byte	0x05
	.zero		1


	//   ....[55]....
        /*047c*/ 	.word	0x00002770
        /*0480*/ 	.word	0x000000ff
        /*0484*/ 	.word	0x00000000
        /*0488*/ 	.short	0x010a
        /*048a*/ 	.byte	0x05
	.zero		1


	//   ....[56]....
        /*048c*/ 	.word	0x00002800
        /*0490*/ 	.word	0x000000ff
        /*0494*/ 	.word	0x00000000
        /*0498*/ 	.short	0x010a
        /*049a*/ 	.byte	0x05
	.zero		1


	//   ....[57]....
        /*049c*/ 	.word	0x00002890
        /*04a0*/ 	.word	0x000000ff
        /*04a4*/ 	.word	0x00000000
        /*04a8*/ 	.short	0x010a
        /*04aa*/ 	.byte	0x05
	.zero		1


	//   ....[58]....
        /*04ac*/ 	.word	0x00002920
        /*04b0*/ 	.word	0x000000ff
        /*04b4*/ 	.word	0x00000000
        /*04b8*/ 	.short	0x010a
        /*04ba*/ 	.byte	0x05
	.zero		1


	//   ....[59]....
        /*04bc*/ 	.word	0x000029b0
        /*04c0*/ 	.word	0x000000ff
        /*04c4*/ 	.word	0x00000000
        /*04c8*/ 	.short	0x010a
        /*04ca*/ 	.byte	0x05
	.zero		1


	//   ....[60]....
        /*04cc*/ 	.word	0x00002a40
        /*04d0*/ 	.word	0x000000ff
        /*04d4*/ 	.word	0x00000000
        /*04d8*/ 	.short	0x010a
        /*04da*/ 	.byte	0x05
	.zero		1


	//   ....[61]....
        /*04dc*/ 	.word	0x00002ad0
        /*04e0*/ 	.word	0x000000ff
        /*04e4*/ 	.word	0x00000000
        /*04e8*/ 	.short	0x010a
        /*04ea*/ 	.byte	0x05
	.zero		1


	//   ....[62]....
        /*04ec*/ 	.word	0x00002b70
        /*04f0*/ 	.word	0x00000000
        /*04f4*/ 	.word	0x00000000
        /*04f8*/ 	.short	0x010a
        /*04fa*/ 	.byte	0xff
	.zero		1


	//   ....[63]....
        /*04fc*/ 	.word	0x00002ca0
        /*0500*/ 	.word	0x00000000
        /*0504*/ 	.word	0x00000130
        /*0508*/ 	.short	0x010a
        /*050a*/ 	.byte	0xff
	.zero		1


	//   ....[64]....
        /*050c*/ 	.word	0x00002d10
        /*0510*/ 	.word	0x00000000
        /*0514*/ 	.word	0x00000000
        /*0518*/ 	.short	0x0101
        /*051a*/ 	.byte	0xff
	.zero		1


	//   ....[65]....
        /*051c*/ 	.word	0x00002d30
        /*0520*/ 	.word	0x000000ff
        /*0524*/ 	.word	0x000000e0
        /*0528*/ 	.short	0x010a
        /*052a*/ 	.byte	0x05
	.zero		1


	//   ....[66]....
        /*052c*/ 	.word	0x00002e50
        /*0530*/ 	.word	0x00000000
        /*0534*/ 	.word	0x000000d0
        /*0538*/ 	.short	0x010a
        /*053a*/ 	.byte	0xff
	.zero		1


	//   ....[67]....
        /*053c*/ 	.word	0x00002f50
        /*0540*/ 	.word	0x00000000
        /*0544*/ 	.word	0x00000000
        /*0548*/ 	.short	0x0101
        /*054a*/ 	.byte	0xff
	.zero		1


	//   ....[68]....
        /*054c*/ 	.word	0x00002fe0
        /*0550*/ 	.word	0x000000ff
        /*0554*/ 	.word	0x000000e0
        /*0558*/ 	.short	0x0106
        /*055a*/ 	.byte	0x05
	.zero		1


	//   ....[69]....
        /*055c*/ 	.word	0x00003000
        /*0560*/ 	.word	0x000000ff
        /*0564*/ 	.word	0x000000e0
        /*0568*/ 	.short	0x010a
        /*056a*/ 	.byte	0x05
	.zero		1


	//   ....[70]....
        /*056c*/ 	.word	0x00003090
        /*0570*/ 	.word	0x000000ff
        /*0574*/ 	.word	0x000000e0
        /*0578*/ 	.short	0x0106
        /*057a*/ 	.byte	0x04
	.zero		1


	//   ....[71]....
        /*057c*/ 	.word	0x000030d0
        /*0580*/ 	.word	0x00000000
        /*0584*/ 	.word	0x000000e0
        /*0588*/ 	.short	0x010a
        /*058a*/ 	.byte	0xff
	.zero		1


	//   ....[72]....
        /*058c*/ 	.word	0x00003310
        /*0590*/ 	.word	0x000000ff
        /*0594*/ 	.word	0x00000008
        /*0598*/ 	.short	0x010a
        /*059a*/ 	.byte	0x04
	.zero		1


	//   ....[73]....
        /*059c*/ 	.word	0x00003330
        /*05a0*/ 	.word	0x000000ff
        /*05a4*/ 	.word	0x00000008
        /*05a8*/ 	.short	0x010a
        /*05aa*/ 	.byte	0x04
	.zero		1


	//   ....[74]....
        /*05ac*/ 	.word	0x000034c0
        /*05b0*/ 	.word	0x000000ff
        /*05b4*/ 	.word	0x00000008
        /*05b8*/ 	.short	0x010a
        /*05ba*/ 	.byte	0x04
	.zero		1


	//   ....[75]....
        /*05bc*/ 	.word	0x000034e0
        /*05c0*/ 	.word	0x000000ff
        /*05c4*/ 	.word	0x00000008
        /*05c8*/ 	.short	0x010a
        /*05ca*/ 	.byte	0x04
	.zero		1


	//   ....[76]....
        /*05cc*/ 	.word	0x000035a0
        /*05d0*/ 	.word	0x000000ff
        /*05d4*/ 	.word	0x00000000
        /*05d8*/ 	.short	0x0101
        /*05da*/ 	.byte	0x05
	.zero		1


	//   ....[77]....
        /*05dc*/ 	.word	0x000038e0
        /*05e0*/ 	.word	0x00000000
        /*05e4*/ 	.word	0x000000d0
        /*05e8*/ 	.short	0x010a
        /*05ea*/ 	.byte	0xff
	.zero		1


	//   ....[78]....
        /*05ec*/ 	.word	0x000039a0
        /*05f0*/ 	.word	0x00000000
        /*05f4*/ 	.word	0x00000000
        /*05f8*/ 	.short	0x0101
        /*05fa*/ 	.byte	0xff
	.zero		1


	//   ....[79]....
        /*05fc*/ 	.word	0x00003a60
        /*0600*/ 	.word	0x000000ff
        /*0604*/ 	.word	0x00000000
        /*0608*/ 	.short	0x010a
        /*060a*/ 	.byte	0x05
	.zero		1


	//   ....[80]....
        /*060c*/ 	.word	0x00003a70
        /*0610*/ 	.word	0x000000ff
        /*0614*/ 	.word	0x00000110
        /*0618*/ 	.short	0x010a
        /*061a*/ 	.byte	0x13
	.zero		1


	//   ....[81]....
        /*061c*/ 	.word	0x00003b20
        /*0620*/ 	.word	0x000000ff
        /*0624*/ 	.word	0x00000000
        /*0628*/ 	.short	0x010a
        /*062a*/ 	.byte	0x07
	.zero		1


	//   ....[82]....
        /*062c*/ 	.word	0x00003c50
        /*0630*/ 	.word	0x000000ff
        /*0634*/ 	.word	0x00000000
        /*0638*/ 	.short	0x010a
        /*063a*/ 	.byte	0x1a
	.zero		1


	//   ....[83]....
        /*063c*/ 	.word	0x00003f50
        /*0640*/ 	.word	0x000000ff
        /*0644*/ 	.word	0x00000000
        /*0648*/ 	.short	0x010a
        /*064a*/ 	.byte	0x06
	.zero		1


	//   ....[84]....
        /*064c*/ 	.word	0x00003fe0
        /*0650*/ 	.word	0x000000ff
        /*0654*/ 	.word	0x00000000
        /*0658*/ 	.short	0x010a
        /*065a*/ 	.byte	0x06
	.zero		1


	//   ....[85]....
        /*065c*/ 	.word	0x00004070
        /*0660*/ 	.word	0x000000ff
        /*0664*/ 	.word	0x00000000
        /*0668*/ 	.short	0x010a
        /*066a*/ 	.byte	0x06
	.zero		1


	//   ....[86]....
        /*066c*/ 	.word	0x00004110
        /*0670*/ 	.word	0x00000000
        /*0674*/ 	.word	0x00000000
        /*0678*/ 	.short	0x010a
        /*067a*/ 	.byte	0xff
	.zero		1


	//   ....[87]....
        /*067c*/ 	.word	0x00004150
        /*0680*/ 	.word	0x00000000
        /*0684*/ 	.word	0x00000000
        /*0688*/ 	.short	0x010a
        /*068a*/ 	.byte	0xff
	.zero		1


	//   ....[88]....
        /*068c*/ 	.word	0x000041c0
        /*0690*/ 	.word	0x000000ff
        /*0694*/ 	.word	0x00000000
        /*0698*/ 	.short	0x0101
        /*069a*/ 	.byte	0x05
	.zero		1


	//   ....[89]....
        /*069c*/ 	.word	0x00004200
        /*06a0*/ 	.word	0x000000ff
        /*06a4*/ 	.word	0x00000150
        /*06a8*/ 	.short	0x010a
        /*06aa*/ 	.byte	0x0b
	.zero		1


	//   ....[90]....
        /*06ac*/ 	.word	0x00004260
        /*06b0*/ 	.word	0x000000ff
        /*06b4*/ 	.word	0x00000000
        /*06b8*/ 	.short	0x0101
        /*06ba*/ 	.byte	0x05
	.zero		1


	//   ....[91]....
        /*06bc*/ 	.word	0x00004690
        /*06c0*/ 	.word	0x00000000
        /*06c4*/ 	.word	0x000000d0
        /*06c8*/ 	.short	0x010a
        /*06ca*/ 	.byte	0xff
	.zero		1


	//   ....[92]....
        /*06cc*/ 	.word	0x00004750
        /*06d0*/ 	.word	0x00000000
        /*06d4*/ 	.word	0x00000000
        /*06d8*/ 	.short	0x0101
        /*06da*/ 	.byte	0xff
	.zero		1


	//   ....[93]....
        /*06dc*/ 	.word	0x00004a70
        /*06e0*/ 	.word	0x000000ff
        /*06e4*/ 	.word	0x000000c8
        /*06e8*/ 	.short	0x010a
        /*06ea*/ 	.byte	0x06
	.zero		1


	//   ....[94]....
        /*06ec*/ 	.word	0x00004c60
        /*06f0*/ 	.word	0x000000ff
        /*06f4*/ 	.word	0x000000a8
        /*06f8*/ 	.short	0x010a
        /*06fa*/ 	.byte	0x06
	.zero		1


	//   ....[95]....
        /*06fc*/ 	.word	0x00004de0
        /*0700*/ 	.word	0x000000ff
        /*0704*/ 	.word	0x00000090
        /*0708*/ 	.short	0x010b
        /*070a*/ 	.byte	0x06
	.zero		1


	//   ....[96]....
        /*070c*/ 	.word	0x00004df0
        /*0710*/ 	.word	0x000000ff
        /*0714*/ 	.word	0x00000000
        /*0718*/ 	.short	0x0101
        /*071a*/ 	.byte	0x08
	.zero		1


	//   ....[97]....
        /*071c*/ 	.word	0x00004e00
        /*0720*/ 	.word	0x000000ff
        /*0724*/ 	.word	0x000000b0
        /*0728*/ 	.short	0x010a
        /*072a*/ 	.byte	0x06
	.zero		1


	//   ....[98]....
        /*072c*/ 	.word	0x00004f80
        /*0730*/ 	.word	0x000000ff
        /*0734*/ 	.word	0x00000098
        /*0738*/ 	.short	0x010b
        /*073a*/ 	.byte	0x06
	.zero		1


	//   ....[99]....
        /*073c*/ 	.word	0x00004fc0
        /*0740*/ 	.word	0x000000ff
        /*0744*/ 	.word	0x00000000
        /*0748*/ 	.short	0x0101
        /*074a*/ 	.byte	0x08
	.zero		1


	//   ....[100]....
        /*074c*/ 	.word	0x00005000
        /*0750*/ 	.word	0x000000ff
        /*0754*/ 	.word	0x000000b8
        /*0758*/ 	.short	0x010a
        /*075a*/ 	.byte	0x06
	.zero		1


	//   ....[101]....
        /*075c*/ 	.word	0x00005240
        /*0760*/ 	.word	0x000000ff
        /*0764*/ 	.word	0x000000a0
        /*0768*/ 	.short	0x010b
        /*076a*/ 	.byte	0x06
	.zero		1


	//   ....[102]....
        /*076c*/ 	.word	0x00005260
        /*0770*/ 	.word	0x000000ff
        /*0774*/ 	.word	0x00000000
        /*0778*/ 	.short	0x0101
        /*077a*/ 	.byte	0x07
	.zero		1


	//   ....[103]....
        /*077c*/ 	.word	0x00005290
        /*0780*/ 	.word	0x000000ff
        /*0784*/ 	.word	0x000000a8
        /*0788*/ 	.short	0x010a
        /*078a*/ 	.byte	0x06
	.zero		1


	//   ....[104]....
        /*078c*/ 	.word	0x000052b0
        /*0790*/ 	.word	0x000000ff
        /*0794*/ 	.word	0x000000b0
        /*0798*/ 	.short	0x010a
        /*079a*/ 	.byte	0x06
	.zero		1


	//   ....[105]....
        /*079c*/ 	.word	0x000052f0
        /*07a0*/ 	.word	0x00000000
        /*07a4*/ 	.word	0x000000b8
        /*07a8*/ 	.short	0x010a
        /*07aa*/ 	.byte	0xff
	.zero		1


	//   ....[106]....
        /*07ac*/ 	.word	0x00005620
        /*07b0*/ 	.word	0x00000000
        /*07b4*/ 	.word	0x000000d0
        /*07b8*/ 	.short	0x010a
        /*07ba*/ 	.byte	0xff
	.zero		1


	//   ....[107]....
        /*07bc*/ 	.word	0x00005730
        /*07c0*/ 	.word	0x00000000
        /*07c4*/ 	.word	0x00000000
        /*07c8*/ 	.short	0x0101
        /*07ca*/ 	.byte	0xff
	.zero		1


	//   ....[108]....
        /*07cc*/ 	.word	0x00006180
        /*07d0*/ 	.word	0x000000ff
        /*07d4*/ 	.word	0x00000090
        /*07d8*/ 	.short	0x010a
        /*07da*/ 	.byte	0x30
	.zero		1


	//   ....[109]....
        /*07dc*/ 	.word	0x000061c0
        /*07e0*/ 	.word	0x00000070
        /*07e4*/ 	.word	0x000000f0
        /*07e8*/ 	.short	0x010a
        /*07ea*/ 	.byte	0xff
	.zero		1


	//   ....[110]....
        /*07ec*/ 	.word	0x000062b0
        /*07f0*/ 	.word	0x000000ff
        /*07f4*/ 	.word	0x00000090
        /*07f8*/ 	.short	0x010a
        /*07fa*/ 	.byte	0x30
	.zero		1


	//   ....[111]....
        /*07fc*/ 	.word	0x000063a0
        /*0800*/ 	.word	0x00000070
        /*0804*/ 	.word	0x000000f0
        /*0808*/ 	.short	0x010a
        /*080a*/ 	.byte	0xff
	.zero		1


	//   ....[112]....
        /*080c*/ 	.word	0x00006e80
        /*0810*/ 	.word	0x00000000
        /*0814*/ 	.word	0x00000000
        /*0818*/ 	.short	0x0101
        /*081a*/ 	.byte	0xff
	.zero		1


	//   ....[113]....
        /*081c*/ 	.word	0x00006e90
        /*0820*/ 	.word	0x00000002
        /*0824*/ 	.word	0x00000090
        /*0828*/ 	.short	0x010a
        /*082a*/ 	.byte	0xff
	.zero		1


	//   ....[114]....
        /*082c*/ 	.word	0x00006f70
        /*0830*/ 	.word	0x00000002
        /*0834*/ 	.word	0x00000090
        /*0838*/ 	.short	0x010a
        /*083a*/ 	.byte	0xff
	.zero		1


	//   ....[115]....
        /*083c*/ 	.word	0x00007af0
        /*0840*/ 	.word	0x00000000
        /*0844*/ 	.word	0x00000000
        /*0848*/ 	.short	0x0101
        /*084a*/ 	.byte	0xff
	.zero		1


	//   ....[116]....
        /*084c*/ 	.word	0x00007b00
        /*0850*/ 	.word	0x00000004
        /*0854*/ 	.word	0x00000090
        /*0858*/ 	.short	0x010a
        /*085a*/ 	.byte	0xff
	.zero		1


	//   ....[117]....
        /*085c*/ 	.word	0x00007be0
        /*0860*/ 	.word	0x00000004
        /*0864*/ 	.word	0x00000090
        /*0868*/ 	.short	0x010a
        /*086a*/ 	.byte	0xff
	.zero		1


	//   ....[118]....
        /*086c*/ 	.word	0x00007eb0
        /*0870*/ 	.word	0x00000070
        /*0874*/ 	.word	0x00000000
        /*0878*/ 	.short	0x0101
        /*087a*/ 	.byte	0xff
	.zero		1


	//   ....[119]....
        /*087c*/ 	.word	0x000087a0
        /*0880*/ 	.word	0x00000000
        /*0884*/ 	.word	0x00000000
        /*0888*/ 	.short	0x0101
        /*088a*/ 	.byte	0xff
	.zero		1


	//   ....[120]....
        /*088c*/ 	.word	0x00008a10
        /*0890*/ 	.word	0x000000ff
        /*0894*/ 	.word	0x00000000
        /*0898*/ 	.short	0x0101
        /*089a*/ 	.byte	0x04
	.zero		1


	//   ....[121]....
        /*089c*/ 	.word	0x00008a30
        /*08a0*/ 	.word	0x00000002
        /*08a4*/ 	.word	0x00000140
        /*08a8*/ 	.short	0x010a
        /*08aa*/ 	.byte	0xff
	.zero		1


	//   ....[122]....
        /*08ac*/ 	.word	0x00008a90
        /*08b0*/ 	.word	0x00000002
        /*08b4*/ 	.word	0x00000048
        /*08b8*/ 	.short	0x010a
        /*08ba*/ 	.byte	0xff
	.zero		1


	//   ....[123]....
        /*08bc*/ 	.word	0x00008af0
        /*08c0*/ 	.word	0x00000002
        /*08c4*/ 	.word	0x00000048
        /*08c8*/ 	.short	0x010a
        /*08ca*/ 	.byte	0xff
	.zero		1


	//   ....[124]....
        /*08cc*/ 	.word	0x00008b40
        /*08d0*/ 	.word	0x00000002
        /*08d4*/ 	.word	0x000000d0
        /*08d8*/ 	.short	0x010a
        /*08da*/ 	.byte	0xff
	.zero		1


	//   ....[125]....
        /*08dc*/ 	.word	0x00008ba0
        /*08e0*/ 	.word	0x00000000
        /*08e4*/ 	.word	0x00000000
        /*08e8*/ 	.short	0x010a
        /*08ea*/ 	.byte	0xff
	.zero		1


	//   ....[126]....
        /*08ec*/ 	.word	0x00008c00
        /*08f0*/ 	.word	0x00000000
        /*08f4*/ 	.word	0x00000000
        /*08f8*/ 	.short	0x010a
        /*08fa*/ 	.byte	0xff
	.zero		1


	//   ....[127]....
        /*08fc*/ 	.word	0x00008c60
        /*0900*/ 	.word	0x00000000
        /*0904*/ 	.word	0x00000000
        /*0908*/ 	.short	0x010a
        /*090a*/ 	.byte	0xff
	.zero		1


	//   ....[128]....
        /*090c*/ 	.word	0x00008cc0
        /*0910*/ 	.word	0x00000000
        /*0914*/ 	.word	0x00000000
        /*0918*/ 	.short	0x010a
        /*091a*/ 	.byte	0xff
	.zero		1


	//   ....[129]....
        /*091c*/ 	.word	0x00008d20
        /*0920*/ 	.word	0x00000000
        /*0924*/ 	.word	0x00000000
        /*0928*/ 	.short	0x010a
        /*092a*/ 	.byte	0xff
	.zero		1


	//   ....[130]....
        /*092c*/ 	.word	0x00008d80
        /*0930*/ 	.word	0x00000000
        /*0934*/ 	.word	0x00000000
        /*0938*/ 	.short	0x010a
        /*093a*/ 	.byte	0xff
	.zero		1


	//   ....[131]....
        /*093c*/ 	.word	0x00008de0
        /*0940*/ 	.word	0x00000000
        /*0944*/ 	.word	0x00000000
        /*0948*/ 	.short	0x010a
        /*094a*/ 	.byte	0xff
	.zero		1


	//   ....[132]....
        /*094c*/ 	.word	0x00008e40
        /*0950*/ 	.word	0x00000000
        /*0954*/ 	.word	0x00000000
        /*0958*/ 	.short	0x010a
        /*095a*/ 	.byte	0xff
	.zero		1


	//   ....[133]....
        /*095c*/ 	.word	0x00008e90
        /*0960*/ 	.word	0x00000000
        /*0964*/ 	.word	0x00000130
        /*0968*/ 	.short	0x010a
        /*096a*/ 	.byte	0xff
	.zero		1


	//   ....[134]....
        /*096c*/ 	.word	0x00008ef0
        /*0970*/ 	.word	0x00000000
        /*0974*/ 	.word	0x000000e0
        /*0978*/ 	.short	0x010a
        /*097a*/ 	.byte	0xff
	.zero		1


	//   ....[135]....
        /*097c*/ 	.word	0x00008f40
        /*0980*/ 	.word	0x00000000
        /*0984*/ 	.word	0x000000d0
        /*0988*/ 	.short	0x010a
        /*098a*/ 	.byte	0xff
	.zero		1


	//   ....[136]....
        /*098c*/ 	.word	0x00008fa0
        /*0990*/ 	.word	0x00000000
        /*0994*/ 	.word	0x000000e0
        /*0998*/ 	.short	0x010a
        /*099a*/ 	.byte	0xff
	.zero		1


	//   ....[137]....
        /*099c*/ 	.word	0x00009000
        /*09a0*/ 	.word	0x00000004
        /*09a4*/ 	.word	0x00000008
        /*09a8*/ 	.short	0x010a
        /*09aa*/ 	.byte	0xff
	.zero		1


	//   ....[138]....
        /*09ac*/ 	.word	0x000090e0
        /*09b0*/ 	.word	0x00000002
        /*09b4*/ 	.word	0x00000008
        /*09b8*/ 	.short	0x010a
        /*09ba*/ 	.byte	0xff
	.zero		1


	//   ....[139]....
        /*09bc*/ 	.word	0x00009130
        /*09c0*/ 	.word	0x00000000
        /*09c4*/ 	.word	0x000000d0
        /*09c8*/ 	.short	0x010a
        /*09ca*/ 	.byte	0xff
	.zero		1


	//   ....[140]....
        /*09cc*/ 	.word	0x00009190
        /*09d0*/ 	.word	0x00000000
        /*09d4*/ 	.word	0x00000110
        /*09d8*/ 	.short	0x010a
        /*09da*/ 	.byte	0xff
	.zero		1


	//   ....[141]....
        /*09dc*/ 	.word	0x000091f0
        /*09e0*/ 	.word	0x00000000
        /*09e4*/ 	.word	0x00000000
        /*09e8*/ 	.short	0x010a
        /*09ea*/ 	.byte	0xff
	.zero		1


	//   ....[142]....
        /*09ec*/ 	.word	0x00009250
        /*09f0*/ 	.word	0x00000000
        /*09f4*/ 	.word	0x00000000
        /*09f8*/ 	.short	0x010a
        /*09fa*/ 	.byte	0xff
	.zero		1


	//   ....[143]....
        /*09fc*/ 	.word	0x000092b0
        /*0a00*/ 	.word	0x00000000
        /*0a04*/ 	.word	0x00000000
        /*0a08*/ 	.short	0x010a
        /*0a0a*/ 	.byte	0xff
	.zero		1


	//   ....[144]....
        /*0a0c*/ 	.word	0x00009310
        /*0a10*/ 	.word	0x00000000
        /*0a14*/ 	.word	0x00000000
        /*0a18*/ 	.short	0x010a
        /*0a1a*/ 	.byte	0xff
	.zero		1


	//   ....[145]....
        /*0a1c*/ 	.word	0x00009370
        /*0a20*/ 	.word	0x00000000
        /*0a24*/ 	.word	0x00000150
        /*0a28*/ 	.short	0x010a
        /*0a2a*/ 	.byte	0xff
	.zero		1


	//   ....[146]....
        /*0a2c*/ 	.word	0x000093c0
        /*0a30*/ 	.word	0x00000000
        /*0a34*/ 	.word	0x000000d0
        /*0a38*/ 	.short	0x010a
        /*0a3a*/ 	.byte	0xff
	.zero		1


	//   ....[147]....
        /*0a3c*/ 	.word	0x00009420
        /*0a40*/ 	.word	0x00000000
        /*0a44*/ 	.word	0x000000c8
        /*0a48*/ 	.short	0x010a
        /*0a4a*/ 	.byte	0xff
	.zero		1


	//   ....[148]....
        /*0a4c*/ 	.word	0x00009480
        /*0a50*/ 	.word	0x00000000
        /*0a54*/ 	.word	0x000000a8
        /*0a58*/ 	.short	0x010a
        /*0a5a*/ 	.byte	0xff
	.zero		1


	//   ....[149]....
        /*0a5c*/ 	.word	0x000094e0
        /*0a60*/ 	.word	0x00000000
        /*0a64*/ 	.word	0x000000b0
        /*0a68*/ 	.short	0x010a
        /*0a6a*/ 	.byte	0xff
	.zero		1


	//   ....[150]....
        /*0a6c*/ 	.word	0x00009540
        /*0a70*/ 	.word	0x00000000
        /*0a74*/ 	.word	0x000000b8
        /*0a78*/ 	.short	0x010a
        /*0a7a*/ 	.byte	0xff
	.zero		1


	//   ....[151]....
        /*0a7c*/ 	.word	0x000095a0
        /*0a80*/ 	.word	0x00000000
        /*0a84*/ 	.word	0x000000a8
        /*0a88*/ 	.short	0x010a
        /*0a8a*/ 	.byte	0xff
	.zero		1


	//   ....[152]....
        /*0a8c*/ 	.word	0x00009600
        /*0a90*/ 	.word	0x00000000
        /*0a94*/ 	.word	0x000000b0
        /*0a98*/ 	.short	0x010a
        /*0a9a*/ 	.byte	0xff
	.zero		1


	//   ....[153]....
        /*0a9c*/ 	.word	0x00009650
        /*0aa0*/ 	.word	0x00000000
        /*0aa4*/ 	.word	0x000000d0
        /*0aa8*/ 	.short	0x010a
        /*0aaa*/ 	.byte	0xff
	.zero		1


	//   ....[154]....
        /*0aac*/ 	.word	0x000096b0
        /*0ab0*/ 	.word	0x00000002
        /*0ab4*/ 	.word	0x00000090
        /*0ab8*/ 	.short	0x010a
        /*0aba*/ 	.byte	0xff
	.zero		1


	//   ....[155]....
        /*0abc*/ 	.word	0x00009700
        /*0ac0*/ 	.word	0x00000070
        /*0ac4*/ 	.word	0x000000f0
        /*0ac8*/ 	.short	0x010a
        /*0aca*/ 	.byte	0xff
	.zero		1


	//   ....[156]....
        /*0acc*/ 	.word	0x00009750
        /*0ad0*/ 	.word	0x00000002
        /*0ad4*/ 	.word	0x00000090
        /*0ad8*/ 	.short	0x010a
        /*0ada*/ 	.byte	0xff
	.zero		1


	//   ....[157]....
        /*0adc*/ 	.word	0x000097a0
        /*0ae0*/ 	.word	0x00000004
        /*0ae4*/ 	.word	0x00000090
        /*0ae8*/ 	.short	0x010a
        /*0aea*/ 	.byte	0xff
	.zero		1


	//----- nvinfo : EIATTR_NUM_MBARRIERS
	.align		4
.L_47:
        /*0aec*/ 	.byte	0x03, 0x38
        /*0aee*/ 	.short	0x002b


	//----- nvinfo : EIATTR_EXIT_INSTR_OFFSETS
	.align		4
        /*0af0*/ 	.byte	0x04, 0x1c
        /*0af2*/ 	.short	(.L_49 - .L_48)


	//   ....[0]....
.L_48:
        /*0af4*/ 	.word	0x00002ba0


	//   ....[1]....
        /*0af8*/ 	.word	0x000030a0


	//   ....[2]....
        /*0afc*/ 	.word	0x00003100


	//   ....[3]....
        /*0b00*/ 	.word	0x00004480


	//   ....[4]....
        /*0b04*/ 	.word	0x00005320


	//   ....[5]....
        /*0b08*/ 	.word	0x00005360


	//   ....[6]....
        /*0b0c*/ 	.word	0x00008900


	//   ....[7]....
        /*0b10*/ 	.word	0x00008980


	//   ....[8]....
        /*0b14*/ 	.word	0x000089b0


	//   ....[9]....
        /*0b18*/ 	.word	0x00008a20


	//----- nvinfo : EIATTR_MAX_THREADS
	.align		4
.L_49:
        /*0b1c*/ 	.byte	0x04, 0x05
        /*0b1e*/ 	.short	(.L_51 - .L_50)
.L_50:
        /*0b20*/ 	.word	0x00000100
        /*0b24*/ 	.word	0x00000001
        /*0b28*/ 	.word	0x00000001


	//----- nvinfo : EIATTR_CRS_STACK_SIZE
	.align		4
.L_51:
        /*0b2c*/ 	.byte	0x04, 0x1e
        /*0b2e*/ 	.short	(.L_53 - .L_52)
.L_52:
        /*0b30*/ 	.word	0x00000000


	//----- nvinfo : EIATTR_CBANK_PARAM_SIZE
	.align		4
.L_53:
        /*0b34*/ 	.byte	0x03, 0x19
        /*0b36*/ 	.short	0x0800


	//----- nvinfo : EIATTR_PARAM_CBANK
	.align		4
        /*0b38*/ 	.byte	0x04, 0x0a
        /*0b3a*/ 	.short	(.L_55 - .L_54)
	.align		4
.L_54:
        /*0b3c*/ 	.word	index@(.nv.constant0._ZN7cutlass13device_kernelINS_4gemm6kernel13GemmUniversalIN4cute5tupleIJiiiiEEENS1_10collective13CollectiveMmaINS1_35MainloopSm100TmaUmmaWarpSpecializedILi9ELi2ELi4ENS5_IJNS4_1CILi2EEENSA_ILi1EEESC_EEEEENS5_IJNSA_ILi256EEENSA_ILi96EEENSA_ILi64EEEEEENS_6half_tENS5_IJlSC_lEEESJ_SK_NS4_8TiledMMAINS4_8MMA_AtomIJNS4_26SM100_MMA_F16BF16_2x1SM_SSISJ_SJ_fLi256ELi96ELNS4_4UMMA5MajorE0ELSP_0ELNSO_7ScaleInE0ELSQ_0EEEEEENS4_6LayoutINS5_IJSC_SC_SC_EEENS5_IJNSA_ILi0EEESV_SV_EEEEENS5_IJNS4_10UnderscoreESY_SY_EEEEENS4_18SM100_TMA_2SM_LOADENS4_14ComposedLayoutINS4_7SwizzleILi3ELi4ELi3EEENS4_18smem_ptr_flag_bitsILi16EEENST_INS5_IJNSA_ILi8EEESH_EEENS5_IJSH_SC_EEEEEEEvNS4_8identityES11_S1B_vS1C_EENS_8epilogue10collective18CollectiveEpilogueINS1E_23Sm100TmaWarpSpecializedILi3ELi2ELi32ELb1ELb0EEEJNS5_IJNSA_ILi128EEESG_SH_EEENS5_IJNST_IS1J_SC_EENST_INSA_ILi32EEESC_EEEEESJ_SK_SJ_SK_NS1E_6fusion15FusionCallbacksIS1I_NS1P_17LinearCombinationISJ_fSJ_fLNS_15FloatRoundStyleE2EEES1K_S1O_JEEENS4_5SM1004TMEM4LOAD26SM100_TMEM_LOAD_32dp32b32xENS4_13SM90_TMA_LOADENS12_INS13_ILi2ELi4ELi3EEES16_NST_INS5_IJS17_S1M_EEENS5_IJS1M_SC_EEEEEEENS4_39AutoVectorizingCopyWithAssumedAlignmentILi128EEENS4_14SM90_TMA_STOREES24_S26_S26_EEEvvEEEEvNT_6ParamsE)
        /*0b40*/ 	.short	0x0380
        /*0b42*/ 	.short	0x0800


	//----- nvinfo : EIATTR_SW_WAR
	.align		4
.L_55:
        /*0b44*/ 	.byte	0x04, 0x36
        /*0b46*/ 	.short	(.L_57 - .L_56)
.L_56:
        /*0b48*/ 	.word	0x00000008
.L_57:


//--------------------- .nv.callgraph             --------------------------
	.section	.nv.callgraph,"",@"SHT_CUDA_CALLGRAPH"
	.align	4
	.sectionentsize	8
	.align		4
        /*0000*/ 	.word	0x00000000
	.align		4
        /*0004*/ 	.word	0xffffffff
	.align		4
        /*0008*/ 	.word	index@(_ZN7cutlass13device_kernelINS_4gemm6kernel13GemmUniversalIN4cute5tupleIJiiiiEEENS1_10collective13CollectiveMmaINS1_35MainloopSm100TmaUmmaWarpSpecializedILi9ELi2ELi4ENS5_IJNS4_1CILi2EEENSA_ILi1EEESC_EEEEENS5_IJNSA_ILi256EEENSA_ILi96EEENSA_ILi64EEEEEENS_6half_tENS5_IJlSC_lEEESJ_SK_NS4_8TiledMMAINS4_8MMA_AtomIJNS4_26SM100_MMA_F16BF16_2x1SM_SSISJ_SJ_fLi256ELi96ELNS4_4UMMA5MajorE0ELSP_0ELNSO_7ScaleInE0ELSQ_0EEEEEENS4_6LayoutINS5_IJSC_SC_SC_EEENS5_IJNSA_ILi0EEESV_SV_EEEEENS5_IJNS4_10UnderscoreESY_SY_EEEEENS4_18SM100_TMA_2SM_LOADENS4_14ComposedLayoutINS4_7SwizzleILi3ELi4ELi3EEENS4_18smem_ptr_flag_bitsILi16EEENST_INS5_IJNSA_ILi8EEESH_EEENS5_IJSH_SC_EEEEEEEvNS4_8identityES11_S1B_vS1C_EENS_8epilogue10collective18CollectiveEpilogueINS1E_23Sm100TmaWarpSpecializedILi3ELi2ELi32ELb1ELb0EEEJNS5_IJNSA_ILi128EEESG_SH_EEENS5_IJNST_IS1J_SC_EENST_INSA_ILi32EEESC_EEEEESJ_SK_SJ_SK_NS1E_6fusion15FusionCallbacksIS1I_NS1P_17LinearCombinationISJ_fSJ_fLNS_15FloatRoundStyleE2EEES1K_S1O_JEEENS4_5SM1004TMEM4LOAD26SM100_TMEM_LOAD_32dp32b32xENS4_13SM90_TMA_LOADENS12_INS13_ILi2ELi4ELi3EEES16_NST_INS5_IJS17_S1M_EEENS5_IJS1M_SC_EEEEEEENS4_39AutoVectorizingCopyWithAssumedAlignmentILi128EEENS4_14SM90_TMA_STOREES24_S26_S26_EEEvvEEEEvNT_6ParamsE)
	.align		4
        /*000c*/ 	.word	index@(__assertfail)
	.align		4
        /*0010*/ 	.word	0x00000000
	.align		4
        /*0014*/ 	.word	0xfffffffe
	.align		4
        /*0018*/ 	.word	0x00000000
	.align		4
        /*001c*/ 	.word	0xfffffffd
	.align		4
        /*0020*/ 	.word	0x00000000
	.align		4
        /*0024*/ 	.word	0xfffffffc


//--------------------- .nv.constant4             --------------------------
	.section	.nv.constant4,"a",@progbits
	.align	8
	.align		8
.nv.constant4:
        /*0000*/ 	.dword	__assertfail
	.align		8
        /*0008*/ 	.dword	__unnamed_1
	.align		8
        /*0010*/ 	.dword	__unnamed_2
	.align		8
        /*0018*/ 	.dword	_ZN40_INTERNAL_1ac22852_4_k_cu_fab79880_210594cuda3std3__45__cpo5beginE
	.align		8
        /*0020*/ 	.dword	_ZN40_INTERNAL_1ac22852_4_k_cu_fab79880_210594cuda3std3__45__cpo3endE
	.align		8
        /*0028*/ 	.dword	_ZN40_INTERNAL_1ac22852_4_k_cu_fab79880_210594cuda3std3__45__cpo6cbeginE
	.align		8
        /*0030*/ 	.dword	_ZN40_INTERNAL_1ac22852_4_k_cu_fab79880_210594cuda3std3__45__cpo4cendE
	.align		8
        /*0038*/ 	.dword	_ZN40_INTERNAL_1ac22852_4_k_cu_fab79880_210594cuda3std3__442_GLOBAL__N__1ac22852_4_k_cu_fab79880_210596ignoreE
	.align		8
        /*0040*/ 	.dword	_ZN40_INTERNAL_1ac22852_4_k_cu_fab79880_210594cuda3std3__419piecewise_constructE
	.align		8
        /*0048*/ 	.dword	_ZN40_INTERNAL_1ac22852_4_k_cu_fab79880_210594cuda3std3__48in_placeE
	.align		8
        /*0050*/ 	.dword	_ZN40_INTERNAL_1ac22852_4_k_cu_fab79880_210594cuda3std6ranges3__45__cpo4swapE
	.align		8
        /*0058*/ 	.dword	_ZN40_INTERNAL_1ac22852_4_k_cu_fab79880_210594cuda3std6ranges3__45__cpo9iter_moveE
	.align		8
        /*0060*/ 	.dword	_ZN40_INTERNAL_1ac22852_4_k_cu_fab79880_210594cute7productE
	.align		8
        /*0068*/ 	.dword	_ZN40_INTERNAL_1ac22852_4_k_cu_fab79880_210594cute1_E
	.align		8
        /*0070*/ 	.dword	$str$25
	.align		8
        /*0078*/ 	.dword	$str$26
	.align		8
        /*0080*/ 	.dword	$str$27
	.align		8
        /*0088*/ 	.dword	$str$28


//--------------------- .text._ZN7cutlass13device_kernelINS_4gemm6kernel13GemmUniversalIN4cute5tupleIJiiiiEEENS1_10collective13CollectiveMmaINS1_35MainloopSm100TmaUmmaWarpSpecializedILi9ELi2ELi4ENS5_IJNS4_1CILi2EEENSA_ILi1EEESC_EEEEENS5_IJNSA_ILi256EEENSA_ILi96EEENSA_ILi64EEEEEENS_6half_tENS5_IJlSC_lEEESJ_SK_NS4_8TiledMMAINS4_8MMA_AtomIJNS4_26SM100_MMA_F16BF16_2x1SM_SSISJ_SJ_fLi256ELi96ELNS4_4UMMA5MajorE0ELSP_0ELNSO_7ScaleInE0ELSQ_0EEEEEENS4_6LayoutINS5_IJSC_SC_SC_EEENS5_IJNSA_ILi0EEESV_SV_EEEEENS5_IJNS4_10UnderscoreESY_SY_EEEEENS4_18SM100_TMA_2SM_LOADENS4_14ComposedLayoutINS4_7SwizzleILi3ELi4ELi3EEENS4_18smem_ptr_flag_bitsILi16EEENST_INS5_IJNSA_ILi8EEESH_EEENS5_IJSH_SC_EEEEEEEvNS4_8identityES11_S1B_vS1C_EENS_8epilogue10collective18CollectiveEpilogueINS1E_23Sm100TmaWarpSpecializedILi3ELi2ELi32ELb1ELb0EEEJNS5_IJNSA_ILi128EEESG_SH_EEENS5_IJNST_IS1J_SC_EENST_INSA_ILi32EEESC_EEEEESJ_SK_SJ_SK_NS1E_6fusion15FusionCallbacksIS1I_NS1P_17LinearCombinationISJ_fSJ_fLNS_15FloatRoundStyleE2EEES1K_S1O_JEEENS4_5SM1004TMEM4LOAD26SM100_TMEM_LOAD_32dp32b32xENS4_13SM90_TMA_LOADENS12_INS13_ILi2ELi4ELi3EEES16_NST_INS5_IJS17_S1M_EEENS5_IJS1M_SC_EEEEEEENS4_39AutoVectorizingCopyWithAssumedAlignmentILi128EEENS4_14SM90_TMA_STOREES24_S26_S26_EEEvvEEEEvNT_6ParamsE --------------------------
	.section	.text._ZN7cutlass13device_kernelINS_4gemm6kernel13GemmUniversalIN4cute5tupleIJiiiiEEENS1_10collective13CollectiveMmaINS1_35MainloopSm100TmaUmmaWarpSpecializedILi9ELi2ELi4ENS5_IJNS4_1CILi2EEENSA_ILi1EEESC_EEEEENS5_IJNSA_ILi256EEENSA_ILi96EEENSA_ILi64EEEEEENS_6half_tENS5_IJlSC_lEEESJ_SK_NS4_8TiledMMAINS4_8MMA_AtomIJNS4_26SM100_MMA_F16BF16_2x1SM_SSISJ_SJ_fLi256ELi96ELNS4_4UMMA5MajorE0ELSP_0ELNSO_7ScaleInE0ELSQ_0EEEEEENS4_6LayoutINS5_IJSC_SC_SC_EEENS5_IJNSA_ILi0EEESV_SV_EEEEENS5_IJNS4_10UnderscoreESY_SY_EEEEENS4_18SM100_TMA_2SM_LOADENS4_14ComposedLayoutINS4_7SwizzleILi3ELi4ELi3EEENS4_18smem_ptr_flag_bitsILi16EEENST_INS5_IJNSA_ILi8EEESH_EEENS5_IJSH_SC_EEEEEEEvNS4_8identityES11_S1B_vS1C_EENS_8epilogue10collective18CollectiveEpilogueINS1E_23Sm100TmaWarpSpecializedILi3ELi2ELi32ELb1ELb0EEEJNS5_IJNSA_ILi128EEESG_SH_EEENS5_IJNST_IS1J_SC_EENST_INSA_ILi32EEESC_EEEEESJ_SK_SJ_SK_NS1E_6fusion15FusionCallbacksIS1I_NS1P_17LinearCombinationISJ_fSJ_fLNS_15FloatRoundStyleE2EEES1K_S1O_JEEENS4_5SM1004TMEM4LOAD26SM100_TMEM_LOAD_32dp32b32xENS4_13SM90_TMA_LOADENS12_INS13_ILi2ELi4ELi3EEES16_NST_INS5_IJS17_S1M_EEENS5_IJS1M_SC_EEEEEEENS4_39AutoVectorizingCopyWithAssumedAlignmentILi128EEENS4_14SM90_TMA_STOREES24_S26_S26_EEEvvEEEEvNT_6ParamsE,"ax",@progbits
	.align	128
.text._ZN7cutlass13device_kernelINS_4gemm6kernel13GemmUniversalIN4cute5tupleIJiiiiEEENS1_10collective13CollectiveMmaINS1_35MainloopSm100TmaUmmaWarpSpecializedILi9ELi2ELi4ENS5_IJNS4_1CILi2EEENSA_ILi1EEESC_EEEEENS5_IJNSA_ILi256EEENSA_ILi96EEENSA_ILi64EEEEEENS_6half_tENS5_IJlSC_lEEESJ_SK_NS4_8TiledMMAINS4_8MMA_AtomIJNS4_26SM100_MMA_F16BF16_2x1SM_SSISJ_SJ_fLi256ELi96ELNS4_4UMMA5MajorE0ELSP_0ELNSO_7ScaleInE0ELSQ_0EEEEEENS4_6LayoutINS5_IJSC_SC_SC_EEENS5_IJNSA_ILi0EEESV_SV_EEEEENS5_IJNS4_10UnderscoreESY_SY_EEEEENS4_18SM100_TMA_2SM_LOADENS4_14ComposedLayoutINS4_7SwizzleILi3ELi4ELi3EEENS4_18smem_ptr_flag_bitsILi16EEENST_INS5_IJNSA_ILi8EEESH_EEENS5_IJSH_SC_EEEEEEEvNS4_8identityES11_S1B_vS1C_EENS_8epilogue10collective18CollectiveEpilogueINS1E_23Sm100TmaWarpSpecializedILi3ELi2ELi32ELb1ELb0EEEJNS5_IJNSA_ILi128EEESG_SH_EEENS5_IJNST_IS1J_SC_EENST_INSA_ILi32EEESC_EEEEESJ_SK_SJ_SK_NS1E_6fusion15FusionCallbacksIS1I_NS1P_17LinearCombinationISJ_fSJ_fLNS_15FloatRoundStyleE2EEES1K_S1O_JEEENS4_5SM1004TMEM4LOAD26SM100_TMEM_LOAD_32dp32b32xENS4_13SM90_TMA_LOADENS12_INS13_ILi2ELi4ELi3EEES16_NST_INS5_IJS17_S1M_EEENS5_IJS1M_SC_EEEEEEENS4_39AutoVectorizingCopyWithAssumedAlignmentILi128EEENS4_14SM90_TMA_STOREES24_S26_S26_EEEvvEEEEvNT_6ParamsE:
        .type           _ZN7cutlass13device_kernelINS_4gemm6kernel13GemmUniversalIN4cute5tupleIJiiiiEEENS1_10collective13CollectiveMmaINS1_35MainloopSm100TmaUmmaWarpSpecializedILi9ELi2ELi4ENS5_IJNS4_1CILi2EEENSA_ILi1EEESC_EEEEENS5_IJNSA_ILi256EEENSA_ILi96EEENSA_ILi64EEEEEENS_6half_tENS5_IJlSC_lEEESJ_SK_NS4_8TiledMMAINS4_8MMA_AtomIJNS4_26SM100_MMA_F16BF16_2x1SM_SSISJ_SJ_fLi256ELi96ELNS4_4UMMA5MajorE0ELSP_0ELNSO_7ScaleInE0ELSQ_0EEEEEENS4_6LayoutINS5_IJSC_SC_SC_EEENS5_IJNSA_ILi0EEESV_SV_EEEEENS5_IJNS4_10UnderscoreESY_SY_EEEEENS4_18SM100_TMA_2SM_LOADENS4_14ComposedLayoutINS4_7SwizzleILi3ELi4ELi3EEENS4_18smem_ptr_flag_bitsILi16EEENST_INS5_IJNSA_ILi8EEESH_EEENS5_IJSH_SC_EEEEEEEvNS4_8identityES11_S1B_vS1C_EENS_8epilogue10collective18CollectiveEpilogueINS1E_23Sm100TmaWarpSpecializedILi3ELi2ELi32ELb1ELb0EEEJNS5_IJNSA_ILi128EEESG_SH_EEENS5_IJNST_IS1J_SC_EENST_INSA_ILi32EEESC_EEEEESJ_SK_SJ_SK_NS1E_6fusion15FusionCallbacksIS1I_NS1P_17LinearCombinationISJ_fSJ_fLNS_15FloatRoundStyleE2EEES1K_S1O_JEEENS4_5SM1004TMEM4LOAD26SM100_TMEM_LOAD_32dp32b32xENS4_13SM90_TMA_LOADENS12_INS13_ILi2ELi4ELi3EEES16_NST_INS5_IJS17_S1M_EEENS5_IJS1M_SC_EEEEEEENS4_39AutoVectorizingCopyWithAssumedAlignmentILi128EEENS4_14SM90_TMA_STOREES24_S26_S26_EEEvvEEEEvNT_6ParamsE,@function
        .size           _ZN7cutlass13device_kernelINS_4gemm6kernel13GemmUniversalIN4cute5tupleIJiiiiEEENS1_10collective13CollectiveMmaINS1_35MainloopSm100TmaUmmaWarpSpecializedILi9ELi2ELi4ENS5_IJNS4_1CILi2EEENSA_ILi1EEESC_EEEEENS5_IJNSA_ILi256EEENSA_ILi96EEENSA_ILi64EEEEEENS_6half_tENS5_IJlSC_lEEESJ_SK_NS4_8TiledMMAINS4_8MMA_AtomIJNS4_26SM100_MMA_F16BF16_2x1SM_SSISJ_SJ_fLi256ELi96ELNS4_4UMMA5MajorE0ELSP_0ELNSO_7ScaleInE0ELSQ_0EEEEEENS4_6LayoutINS5_IJSC_SC_SC_EEENS5_IJNSA_ILi0EEESV_SV_EEEEENS5_IJNS4_10UnderscoreESY_SY_EEEEENS4_18SM100_TMA_2SM_LOADENS4_14ComposedLayoutINS4_7SwizzleILi3ELi4ELi3EEENS4_18smem_ptr_flag_bitsILi16EEENST_INS5_IJNSA_ILi8EEESH_EEENS5_IJSH_SC_EEEEEEEvNS4_8identityES11_S1B_vS1C_EENS_8epilogue10collective18CollectiveEpilogueINS1E_23Sm100TmaWarpSpecializedILi3ELi2ELi32ELb1ELb0EEEJNS5_IJNSA_ILi128EEESG_SH_EEENS5_IJNST_IS1J_SC_EENST_INSA_ILi32EEESC_EEEEESJ_SK_SJ_SK_NS1E_6fusion15FusionCallbacksIS1I_NS1P_17LinearCombinationISJ_fSJ_fLNS_15FloatRoundStyleE2EEES1K_S1O_JEEENS4_5SM1004TMEM4LOAD26SM100_TMEM_LOAD_32dp32b32xENS4_13SM90_TMA_LOADENS12_INS13_ILi2ELi4ELi3EEES16_NST_INS5_IJS17_S1M_EEENS5_IJS1M_SC_EEEEEEENS4_39AutoVectorizingCopyWithAssumedAlignmentILi128EEENS4_14SM90_TMA_STOREES24_S26_S26_EEEvvEEEEvNT_6ParamsE,(.L_x_200 - _ZN7cutlass13device_kernelINS_4gemm6kernel13GemmUniversalIN4cute5tupleIJiiiiEEENS1_10collective13CollectiveMmaINS1_35MainloopSm100TmaUmmaWarpSpecializedILi9ELi2ELi4ENS5_IJNS4_1CILi2EEENSA_ILi1EEESC_EEEEENS5_IJNSA_ILi256EEENSA_ILi96EEENSA_ILi64EEEEEENS_6half_tENS5_IJlSC_lEEESJ_SK_NS4_8TiledMMAINS4_8MMA_AtomIJNS4_26SM100_MMA_F16BF16_2x1SM_SSISJ_SJ_fLi256ELi96ELNS4_4UMMA5MajorE0ELSP_0ELNSO_7ScaleInE0ELSQ_0EEEEEENS4_6LayoutINS5_IJSC_SC_SC_EEENS5_IJNSA_ILi0EEESV_SV_EEEEENS5_IJNS4_10UnderscoreESY_SY_EEEEENS4_18SM100_TMA_2SM_LOADENS4_14ComposedLayoutINS4_7SwizzleILi3ELi4ELi3EEENS4_18smem_ptr_flag_bitsILi16EEENST_INS5_IJNSA_ILi8EEESH_EEENS5_IJSH_SC_EEEEEEEvNS4_8identityES11_S1B_vS1C_EENS_8epilogue10collective18CollectiveEpilogueINS1E_23Sm100TmaWarpSpecializedILi3ELi2ELi32ELb1ELb0EEEJNS5_IJNSA_ILi128EEESG_SH_EEENS5_IJNST_IS1J_SC_EENST_INSA_ILi32EEESC_EEEEESJ_SK_SJ_SK_NS1E_6fusion15FusionCallbacksIS1I_NS1P_17LinearCombinationISJ_fSJ_fLNS_15FloatRoundStyleE2EEES1K_S1O_JEEENS4_5SM1004TMEM4LOAD26SM100_TMEM_LOAD_32dp32b32xENS4_13SM90_TMA_LOADENS12_INS13_ILi2ELi4ELi3EEES16_NST_INS5_IJS17_S1M_EEENS5_IJS1M_SC_EEEEEEENS4_39AutoVectorizingCopyWithAssumedAlignmentILi128EEENS4_14SM90_TMA_STOREES24_S26_S26_EEEvvEEEEvNT_6ParamsE)
        .other          _ZN7cutlass13device_kernelINS_4gemm6kernel13GemmUniversalIN4cute5tupleIJiiiiEEENS1_10collective13CollectiveMmaINS1_35MainloopSm100TmaUmmaWarpSpecializedILi9ELi2ELi4ENS5_IJNS4_1CILi2EEENSA_ILi1EEESC_EEEEENS5_IJNSA_ILi256EEENSA_ILi96EEENSA_ILi64EEEEEENS_6half_tENS5_IJlSC_lEEESJ_SK_NS4_8TiledMMAINS4_8MMA_AtomIJNS4_26SM100_MMA_F16BF16_2x1SM_SSISJ_SJ_fLi256ELi96ELNS4_4UMMA5MajorE0ELSP_0ELNSO_7ScaleInE0ELSQ_0EEEEEENS4_6LayoutINS5_IJSC_SC_SC_EEENS5_IJNSA_ILi0EEESV_SV_EEEEENS5_IJNS4_10UnderscoreESY_SY_EEEEENS4_18SM100_TMA_2SM_LOADENS4_14ComposedLayoutINS4_7SwizzleILi3ELi4ELi3EEENS4_18smem_ptr_flag_bitsILi16EEENST_INS5_IJNSA_ILi8EEESH_EEENS5_IJSH_SC_EEEEEEEvNS4_8identityES11_S1B_vS1C_EENS_8epilogue10collective18CollectiveEpilogueINS1E_23Sm100TmaWarpSpecializedILi3ELi2ELi32ELb1ELb0EEEJNS5_IJNSA_ILi128EEESG_SH_EEENS5_IJNST_IS1J_SC_EENST_INSA_ILi32EEESC_EEEEESJ_SK_SJ_SK_NS1E_6fusion15FusionCallbacksIS1I_NS1P_17LinearCombinationISJ_fSJ_fLNS_15FloatRoundStyleE2EEES1K_S1O_JEEENS4_5SM1004TMEM4LOAD26SM100_TMEM_LOAD_32dp32b32xENS4_13SM90_TMA_LOADENS12_INS13_ILi2ELi4ELi3EEES16_NST_INS5_IJS17_S1M_EEENS5_IJS1M_SC_EEEEEEENS4_39AutoVectorizingCopyWithAssumedAlignmentILi128EEENS4_14SM90_TMA_STOREES24_S26_S26_EEEvvEEEEvNT_6ParamsE,@"STO_CUDA_ENTRY STV_DEFAULT"
_ZN7cutlass13device_kernelINS_4gemm6kernel13GemmUniversalIN4cute5tupleIJiiiiEEENS1_10collective13CollectiveMmaINS1_35MainloopSm100TmaUmmaWarpSpecializedILi9ELi2ELi4ENS5_IJNS4_1CILi2EEENSA_ILi1EEESC_EEEEENS5_IJNSA_ILi256EEENSA_ILi96EEENSA_ILi64EEEEEENS_6half_tENS5_IJlSC_lEEESJ_SK_NS4_8TiledMMAINS4_8MMA_AtomIJNS4_26SM100_MMA_F16BF16_2x1SM_SSISJ_SJ_fLi256ELi96ELNS4_4UMMA5MajorE0ELSP_0ELNSO_7ScaleInE0ELSQ_0EEEEEENS4_6LayoutINS5_IJSC_SC_SC_EEENS5_IJNSA_ILi0EEESV_SV_EEEEENS5_IJNS4_10UnderscoreESY_SY_EEEEENS4_18SM100_TMA_2SM_LOADENS4_14ComposedLayoutINS4_7SwizzleILi3ELi4ELi3EEENS4_18smem_ptr_flag_bitsILi16EEENST_INS5_IJNSA_ILi8EEESH_EEENS5_IJSH_SC_EEEEEEEvNS4_8identityES11_S1B_vS1C_EENS_8epilogue10collective18CollectiveEpilogueINS1E_23Sm100TmaWarpSpecializedILi3ELi2ELi32ELb1ELb0EEEJNS5_IJNSA_ILi128EEESG_SH_EEENS5_IJNST_IS1J_SC_EENST_INSA_ILi32EEESC_EEEEESJ_SK_SJ_SK_NS1E_6fusion15FusionCallbacksIS1I_NS1P_17LinearCombinationISJ_fSJ_fLNS_15FloatRoundStyleE2EEES1K_S1O_JEEENS4_5SM1004TMEM4LOAD26SM100_TMEM_LOAD_32dp32b32xENS4_13SM90_TMA_LOADENS12_INS13_ILi2ELi4ELi3EEES16_NST_INS5_IJS17_S1M_EEENS5_IJS1M_SC_EEEEEEENS4_39AutoVectorizingCopyWithAssumedAlignmentILi128EEENS4_14SM90_TMA_STOREES24_S26_S26_EEEvvEEEEvNT_6ParamsE:
[----:B------:R-:W1:Y:S01]  /*0000*/  LDC R1, c[0x0][0x37c] ;  /* 0x0000df00ff017b82 */ /* 0x000e620000000800 */
[----:B------:R-:W2:Y:S01]  /*0010*/  S2R R105, SR_TID.X ;  /* 0x0000000000697919 */ /* 0x000ea20000002100 */
[----:B------:R-:W3:Y:S06]  /*0020*/  LDCU.64 UR4, c[0x0][0x890] ;  /* 0x00011200ff0477ac */ /* 0x000eec0008000a00 */
[----:B------:R-:W4:Y:S01]  /*0030*/  S2UR UR37, SR_CgaCtaId ;  /* 0x00000000002579c3 */ /* 0x000f220000008800 */
[----:B------:R-:W-:Y:S02]  /*0040*/  PRMT R92, RZ, 0x7610, R92 ;  /* 0x00007610ff5c7816 */ /* 0x000fe4000000005c */
[----:B------:R-:W-:Y:S01]  /*0050*/  ELECT P1, URZ, PT ;  /* 0x0000000000ff782f */ /* 0x000fe20003820000 */
[----:B------:R-:W1:Y:S01]  /*0060*/  LDCU.64 UR46, c[0x0][0x358] ;  /* 0x00006b00ff2e77ac */ /* 0x000e620008000a00 */
[----:B---3--:R-:W-:-:S04]  /*0070*/  UISETP.NE.U32.AND UP0, UPT, UR4, URZ, UPT ;  /* 0x000000ff0400728c */ /* 0x008fc8000bf05070 */
[----:B------:R-:W-:Y:S02]  /*0080*/  UISETP.NE.AND.EX UP0, UPT, UR5, URZ, UPT, UP0 ;  /* 0x000000ff0500728c */ /* 0x000fe4000bf05300 */
[----:B----4-:R-:W-:Y:S02]  /*0090*/  ULOP3.LUT UR9, UR37, 0x1, URZ, 0xc0, !UPT ;  /* 0x0000000125097892 */ /* 0x010fe4000f8ec0ff */
[----:B------:R-:W-:Y:S01]  /*00a0*/  ULOP3.LUT UR8, UR37, 0x1, URZ, 0x3c, !UPT ;  /* 0x0000000125087892 */ /* 0x000fe2000f8e3cff */
[----:B--2---:R-:W-:-:S05]  /*00b0*/  SHF.R.U32.HI R96, RZ, 0x5, R105 ;  /* 0x00000005ff607819 */ /* 0x004fca0000011669 */
[----:B------:R-:W2:Y:S02]  /*00c0*/  SHFL.IDX PT, R0, R96, RZ, 0x1f ;  /* 0x00001fff60007589 */ /* 0x000ea400000e0000 */
[----:B--2---:R-:W-:Y:S01]  /*00d0*/  R2UR UR10, R0 ;  /* 0x00000000000a72ca */ /* 0x004fe200000e0000 */
[----:B-1----:R-:W-:-:S14]  /*00e0*/  BRA.U UP0, `(.L_x_0) ;  /* 0x00000001002c7547 */ /* 0x002fdc000b800000 */
[----:B------:R-:W1:Y:S02]  /*00f0*/  LDCU.64 UR6, c[0x0][0x888] ;  /* 0x00011100ff0677ac */ /* 0x000e640008000a00 */
[----:B-1----:R-:W-:-:S04]  /*0100*/  UISETP.NE.U32.AND UP0, UPT, UR6, URZ, UPT ;  /* 0x000000ff0600728c */ /* 0x002fc8000bf05070 */
[----:B------:R-:W-:-:S09]  /*0110*/  UISETP.NE.AND.EX UP0, UPT, UR7, URZ, UPT, UP0 ;  /* 0x000000ff0700728c */ /* 0x000fd2000bf05300 */
[----:B------:R-:W-:Y:S05]  /*0120*/  BRA.U !UP0, `(.L_x_1) ;  /* 0x0000000108107547 */ /* 0x000fea000b800000 */
[----:B------:R-:W1:Y:S02]  /*0130*/  LDC.64 R2, c[0x0][0x888] ;  /* 0x00022200ff027b82 */ /* 0x000e640000000a00 */
[----:B-1----:R1:W5:Y:S01]  /*0140*/  LDG.E R49, desc[UR46][R2.64] ;  /* 0x0000002e02317981 */ /* 0x002362000c1e1900 */
[----:B------:R-:W-:Y:S01]  /*0150*/  HFMA2 R92, -RZ, RZ, 0, 5.9604644775390625e-08 ;  /* 0x00000001ff5c7431 */ /* 0x000fe200000001ff */
[----:B------:R-:W-:Y:S05]  /*0160*/  BRA `(.L_x_0) ;  /* 0x00000000000c7947 */ /* 0x000fea0003800000 */
.L_x_1:
[----:B------:R-:W1:Y:S01]  /*0170*/  LDCU UR6, c[0x0][0x880] ;  /* 0x00011000ff0677ac */ /* 0x000e620008000800 */
[----:B------:R-:W-:Y:S01]  /*0180*/  HFMA2 R92, -RZ, RZ, 0, 5.9604644775390625e-08 ;  /* 0x00000001ff5c7431 */ /* 0x000fe200000001ff */
[----:B-1----:R-:W-:-:S07]  /*0190*/  MOV R49, UR6 ;  /* 0x0000000600317c02 */ /* 0x002fce0008000f00 */
.L_x_0:
[----:B------:R-:W2:Y:S02]  /*01a0*/  LDCU.64 UR6, c[0x0][0x8b0] ;  /* 0x00011600ff0677ac */ /* 0x000ea40008000a00 */
[----:B--2---:R-:W-:-:S04]  /*01b0*/  UISETP.NE.U32.AND UP0, UPT, UR6, URZ, UPT ;  /* 0x000000ff0600728c */ /* 0x004fc8000bf05070 */
[----:B------:R-:W-:-:S09]  /*01c0*/  UISETP.NE.AND.EX UP0, UPT, UR7, URZ, UPT, UP0 ;  /* 0x000000ff0700728c */ /* 0x000fd2000bf05300 */
[----:B------:R-:W-:Y:S05]  /*01d0*/  BRA.U UP0, `(.L_x_2) ;  /* 0x0000000100247547 */ /* 0x000fea000b800000 */
[----:B------:R-:W2:Y:S02]  /*01e0*/  LDCU.64 UR6, c[0x0][0x8a8] ;  /* 0x00011500ff0677ac */ /* 0x000ea40008000a00 */
[----:B--2---:R-:W-:-:S04]  /*01f0*/  UISETP.NE.U32.AND UP0, UPT, UR6, URZ, UPT ;  /* 0x000000ff0600728c */ /* 0x004fc8000bf05070 */
[----:B------:R-:W-:-:S09]  /*0200*/  UISETP.NE.AND.EX UP0, UPT, UR7, URZ, UPT, UP0 ;  /* 0x000000ff0700728c */ /* 0x000fd2000bf05300 */
[----:B------:R-:W-:Y:S05]  /*0210*/  BRA.U !UP0, `(.L_x_3) ;  /* 0x00000001080c7547 */ /* 0x000fea000b800000 */
[----:B------:R-:W2:Y:S02]  /*0220*/  LDC.64 R46, c[0x0][0x8a8] ;  /* 0x00022a00ff2e7b82 */ /* 0x000ea40000000a00 */
[----:B--2---:R2:W5:Y:S01]  /*0230*/  LDG.E R46, desc[UR46][R46.64] ;  /* 0x0000002e2e2e7981 */ /* 0x004562000c1e1900 */
[----:B------:R-:W-:Y:S05]  /*0240*/  BRA `(.L_x_2) ;  /* 0x0000000000087947 */ /* 0x000fea0003800000 */
.L_x_3:
[----:B------:R-:W2:Y:S02]  /*0250*/  LDCU UR6, c[0x0][0x8a0] ;  /* 0x00011400ff0677ac */ /* 0x000ea40008000800 */
[----:B--2---:R-:W-:Y:S02]  /*0260*/  MOV R46, UR6 ;  /* 0x00000006002e7c02 */ /* 0x004fe40008000f00 */
.L_x_2:
[----:B------:R-:W-:Y:S01]  /*0270*/  IMAD.U32 R0, RZ, RZ, UR10 ;  /* 0x0000000aff007e24 */ /* 0x000fe2000f8e00ff */
[----:B------:R-:W-:Y:S04]  /*0280*/  BSSY.RECONVERGENT B0, `(.L_x_4) ;  /* 0x000000c000007945 */ /* 0x000fe80003800200 */
[C---:B------:R-:W-:Y:S02]  /*0290*/  ISETP.NE.OR P2, PT, R0.reuse, 0x1, !P1 ;  /* 0x000000010000780c */ /* 0x040fe40004f45670 */
[----:B------:R-:W-:-:S11]  /*02a0*/  ISETP.NE.OR P0, PT, R0, 0x3, !P1 ;  /* 0x000000030000780c */ /* 0x000fd60004f05670 */
[----:B------:R-:W-:Y:S05]  /*02b0*/  @P2 BRA `(.L_x_5) ;  /* 0x0000000000202947 */ /* 0x000fea0003800000 */
[----:B------:R-:W3:Y:S02]  /*02c0*/  LDCU.64 UR6, c[0x0][0x348] ;  /* 0x00006900ff0677ac */ /* 0x000ee40008000a00 */
[----:B---3--:R-:W-:Y:S02]  /*02d0*/  UIADD3 UR12, UP1, UPT, UR6, 0x80, URZ ;  /* 0x00000080060c7890 */ /* 0x008fe4000ff3e0ff */
[----:B------:R-:W-:Y:S02]  /*02e0*/  UIADD3 UR6, UP0, UPT, UR6, 0x180, URZ ;  /* 0x0000018006067890 */ /* 0x000fe4000ff1e0ff */
[----:B------:R-:W-:Y:S02]  /*02f0*/  UIADD3.X UR13, UPT, UPT, URZ, UR7, URZ, UP1, !UPT ;  /* 0x00000007ff0d7290 */ /* 0x000fe40008ffe4ff */
[----:B------:R-:W-:-:S07]  /*0300*/  UIADD3.X UR7, UPT, UPT, URZ, UR7, URZ, UP0, !UPT ;  /* 0x00000007ff077290 */ /* 0x000fce00087fe4ff */
[----:B------:R3:W-:Y:S02]  /*0310*/  UTMACCTL.PF [UR12] ;  /* 0x000000000c0079b9 */ /* 0x0007e40008040000 */
[----:B------:R3:W-:Y:S02]  /*0320*/  UTMACCTL.PF [UR6] ;  /* 0x00000000060079b9 */ /* 0x0007e40008040000 */
[----:B---3--:R-:W-:Y:S01]  /*0330*/  NOP ;  /* 0x0000000000007918 */ /* 0x008fe20000000000 */
.L_x_5:
[----:B------:R-:W-:Y:S05]  /*0340*/  BSYNC.RECONVERGENT B0 ;  /* 0x0000000000007941 */ /* 0x000fea0003800200 */
.L_x_4:
[----:B------:R-:W-:Y:S04]  /*0350*/  BSSY.RECONVERGENT B0, `(.L_x_6) ;  /* 0x000000a000007945 */ /* 0x000fe80003800200 */
        /* <DEDUP_REMOVED lines=9> */
.L_x_7:
[----:B------:R-:W-:Y:S05]  /*03f0*/  BSYNC.RECONVERGENT B0 ;  /* 0x0000000000007941 */ /* 0x000fea0003800200 */
.L_x_6:
[----:B------:R-:W3:Y:S01]  /*0400*/  LDCU.64 UR6, c[0x0][0x888] ;  /* 0x00011100ff0677ac */ /* 0x000ee20008000a00 */
[----:B------:R-:W-:Y:S02]  /*0410*/  UISETP.EQ.U32.AND UP1, UPT, UR4, URZ, UPT ;  /* 0x000000ff0400728c */ /* 0x000fe4000bf22070 */
[----:B------:R-:W-:Y:S02]  /*0420*/  UPLOP3.LUT UP5, UPT, UPT, UPT, UPT, 0x80, 0x8 ;  /* 0x000000000008789c */ /* 0x000fe40003faf070 */
[----:B---3--:R-:W-:-:S04]  /*0430*/  UISETP.NE.U32.AND UP0, UPT, UR6, URZ, UPT ;  /* 0x000000ff0600728c */ /* 0x008fc8000bf05070 */
[----:B------:R-:W-:-:S04]  /*0440*/  UISETP.NE.AND.EX UP0, UPT, UR7, URZ, UPT, UP0 ;  /* 0x000000ff0700728c */ /* 0x000fc8000bf05300 */
[----:B------:R-:W-:-:S04]  /*0450*/  UISETP.EQ.OR.EX UP2, UPT, UR5, URZ, !UP0, UP1 ;  /* 0x000000ff0500728c */ /* 0x000fc8000c742710 */
[----:B------:R-:W-:-:S05]  /*0460*/  UP2UR UR51, UPR, URZ, 0x4 ;  /* 0x00000004ff337883 */ /* 0x000fca0008000000 */
[----:B------:R-:W-:Y:S07]  /*0470*/  BRA.U !UP2, `(.L_x_8) ;  /* 0x000000010a207547 */ /* 0x000fee000b800000 */
[----:B------:R-:W-:Y:S01]  /*0480*/  UISETP.NE.U32.AND UP2, UPT, UR4, URZ, UPT ;  /* 0x000000ff0400728c */ /* 0x000fe2000bf45070 */
[----:B-----5:R-:W-:Y:S01]  /*0490*/  FSETP.NEU.AND P0, PT, R49, RZ, PT ;  /* 0x000000ff3100720b */ /* 0x020fe20003f0d000 */
[----:B------:R-:W-:Y:S02]  /*04a0*/  USEL UR4, URZ, 0xffffffff, UP0 ;  /* 0xffffffffff047887 */ /* 0x000fe40008000000 */
[----:B------:R-:W-:-:S10]  /*04b0*/  UISETP.NE.AND.EX UP2, UPT, UR5, URZ, UPT, UP2 ;  /* 0x000000ff0500728c */ /* 0x000fd4000bf45320 */
[----:B------:R-:W-:Y:S01]  /*04c0*/  VOTEU.ANY UP1, P0 ;  /* 0x0000000000ff7886 */ /* 0x000fe20000020100 */
[----:B------:R-:W-:-:S04]  /*04d0*/  @!UP2 USEL UR4, URZ, 0xffffffff, UP1 ;  /* 0xffffffffff04a887 */ /* 0x000fc80008800000 */
[----:B------:R-:W-:-:S04]  /*04e0*/  ULOP3.LUT UR4, UR4, 0x1, URZ, 0xc0, !UPT ;  /* 0x0000000104047892 */ /* 0x000fc8000f8ec0ff */
[----:B------:R-:W-:-:S11]  /*04f0*/  UISETP.NE.U32.AND UP5, UPT, UR4, 0x1, UPT ;  /* 0x000000010400788c */ /* 0x000fd6000bfa5070 */
.L_x_8:
[----:B------:R-:W3:Y:S01]  /*0500*/  SHFL.IDX PT, R0, R96, RZ, 0x1f ;  /* 0x00001fff60007589 */ /* 0x000ee200000e0000 */
[----:B------:R-:W-:-:S04]  /*0510*/  UISETP.NE.AND UP1, UPT, UR10, 0x2, UPT ;  /* 0x000000020a00788c */ /* 0x000fc8000bf25270 */
[----:B------:R-:W-:Y:S02]  /*0520*/  UISETP.EQ.AND UP2, UPT, UR9, URZ, !UP1 ;  /* 0x000000ff0900728c */ /* 0x000fe4000cf42270 */
[----:B------:R-:W-:-:S04]  /*0530*/  USEL UR14, URZ, 0x1, UP1 ;  /* 0x00000001ff0e7887 */ /* 0x000fc80008800000 */
[----:B------:R-:W-:Y:S02]  /*0540*/  PLOP3.LUT P5, PT, P1, PT, UP2, 0x80, 0x8 ;  /* 0x000000000008781c */ /* 0x000fe40000faf028 */
[----:B---3--:R-:W-:-:S13]  /*0550*/  ISETP.NE.AND P0, PT, R0, RZ, PT ;  /* 0x000000ff0000720c */ /* 0x008fda0003f05270 */
[----:B------:R-:W-:Y:S05]  /*0560*/  @P0 BRA `(.L_x_9) ;  /* 0x0000000000780947 */ /* 0x000fea0003800000 */
[----:B------:R-:W-:Y:S01]  /*0570*/  ELECT P0, URZ, PT ;  /* 0x0000000000ff782f */ /* 0x000fe20003800000 */
[----:B------:R-:W-:-:S12]  /*0580*/  BSSY.RECONVERGENT B0, `(.L_x_9) ;  /* 0x000001c000007945 */ /* 0x000fd80003800200 */
[----:B------:R-:W-:Y:S05]  /*0590*/  @!P0 BRA `(.L_x_10) ;  /* 0x0000000000688947 */ /* 0x000fea0003800000 */
[----:B------:R-:W-:Y:S01]  /*05a0*/  UMOV UR5, 0x400 ;  /* 0x0000040000057882 */ /* 0x000fe20000000000 */
[----:B------:R-:W-:Y:S01]  /*05b0*/  UMOV UR4, 0x1 ;  /* 0x0000000100047882 */ /* 0x000fe20000000000 */
[----:B------:R-:W-:Y:S02]  /*05c0*/  ULEA UR5, UR37, UR5, 0x18 ;  /* 0x0000000525057291 */ /* 0x000fe4000f8ec0ff */
[----:B------:R-:W-:-:S04]  /*05d0*/  UIADD3 UR6, UPT, UPT, -UR4, 0x100000, URZ ;  /* 0x0010000004067890 */ /* 0x000fc8000fffe1ff */
[----:B------:R-:W-:Y:S02]  /*05e0*/  USHF.L.U32 UR7, UR6, 0xb, URZ ;  /* 0x0000000b06077899 */ /* 0x000fe400080006ff */
[----:B------:R-:W-:Y:S01]  /*05f0*/  USHF.L.U32 UR6, UR6, 0x1, URZ ;  /* 0x0000000106067899 */ /* 0x000fe200080006ff */
[----:B------:R-:W3:Y:S11]  /*0600*/  FENCE.VIEW.ASYNC.S ;  /* 0x00000000000073c6 */ /* 0x000ef60000000000 */
[----:B---3--:R3:W4:Y:S01]  /*0610*/  SYNCS.EXCH.64 URZ, [UR5], UR6 ;  /* 0x0000000605ff75b2 */ /* 0x0087220008000100 */
[----:B------:R3:W1:Y:S01]  /*0620*/  SYNCS.EXCH.64 URZ, [UR5+0x48], UR6 ;  /* 0x0000480605ff75b2 */ /* 0x0006620008000100 */
        /* <DEDUP_REMOVED lines=15> */
[----:B------:R3:W1:Y:S02]  /*0720*/  SYNCS.EXCH.64 URZ, [UR5+0x88], UR6 ;  /* 0x0000880605ff75b2 */ /* 0x0006640008000100 */
[----:B---3--:R-:W-:Y:S01]  /*0730*/  NOP ;  /* 0x0000000000007918 */ /* 0x008fe20000000000 */
.L_x_10:
[----:B------:R-:W-:Y:S05]  /*0740*/  BSYNC.RECONVERGENT B0 ;  /* 0x0000000000007941 */ /* 0x000fea0003800200 */
.L_x_9:
[----:B------:R-:W3:Y:S01]  /*0750*/  SHFL.IDX PT, R0, R96, RZ, 0x1f ;  /* 0x00001fff60007589 */ /* 0x000ee200000e0000 */
[----:B------:R-:W-:Y:S01]  /*0760*/  NOP ;  /* 0x0000000000007918 */ /* 0x000fe20000000000 */
[----:B---3--:R-:W-:-:S13]  /*0770*/  ISETP.NE.AND P0, PT, R0, 0x1, PT ;  /* 0x000000010000780c */ /* 0x008fda0003f05270 */
[----:B------:R-:W-:Y:S05]  /*0780*/  @P0 BRA `(.L_x_11) ;  /* 0x00000000004c0947 */ /* 0x000fea0003800000 */
[----:B------:R-:W-:Y:S01]  /*0790*/  UMOV UR6, 0x400 ;  /* 0x0000040000067882 */ /* 0x000fe20000000000 */
[----:B------:R-:W-:Y:S01]  /*07a0*/  UMOV UR5, 0x20 ;  /* 0x0000002000057882 */ /* 0x000fe20000000000 */
[----:B------:R-:W-:Y:S01]  /*07b0*/  UMOV UR4, 0x80 ;  /* 0x0000008000047882 */ /* 0x000fe20000000000 */
[----:B------:R-:W-:Y:S02]  /*07c0*/  ULEA UR6, UR37, UR6, 0x18 ;  /* 0x0000000625067291 */ /* 0x000fe4000f8ec0ff */
[----:B------:R-:W-:-:S04]  /*07d0*/  UIADD3 UR12, UPT, UPT, -UR5, 0x100000, URZ ;  /* 0x00100000050c7890 */ /* 0x000fc8000fffe1ff */
[----:B------:R-:W-:Y:S02]  /*07e0*/  USHF.L.U32 UR13, UR12, 0xb, URZ ;  /* 0x0000000b0c0d7899 */ /* 0x000fe400080006ff */
[----:B------:R-:W-:Y:S02]  /*07f0*/  USHF.L.U32 UR12, UR12, 0x1, URZ ;  /* 0x000000010c0c7899 */ /* 0x000fe400080006ff */
[----:B------:R-:W-:-:S04]  /*0800*/  UIADD3 UR4, UPT, UPT, -UR4, 0x100000, URZ ;  /* 0x0010000004047890 */ /* 0x000fc8000fffe1ff */
[----:B------:R-:W-:Y:S02]  /*0810*/  USHF.L.U32 UR5, UR4, 0xb, URZ ;  /* 0x0000000b04057899 */ /* 0x000fe400080006ff */
[----:B------:R-:W-:Y:S01]  /*0820*/  USHF.L.U32 UR4, UR4, 0x1, URZ ;  /* 0x0000000104047899 */ /* 0x000fe200080006ff */
[----:B------:R-:W-:Y:S01]  /*0830*/  ELECT P0, URZ, PT ;  /* 0x0000000000ff782f */ /* 0x000fe20003800000 */
[----:B------:R-:W3:Y:S02]  /*0840*/  FENCE.VIEW.ASYNC.S ;  /* 0x00000000000073c6 */ /* 0x000ee40000000000 */
[----:B---3--:R3:W1:Y:S08]  /*0850*/  SYNCS.EXCH.64 URZ, [UR6+0x90], UR12 ;  /* 0x0000900c06ff75b2 */ /* 0x0086700008000100 */
[----:B------:R3:W1:Y:S01]  /*0860*/  SYNCS.EXCH.64 URZ, [UR6+0xa8], UR4 ;  /* 0x0000a80406ff75b2 */ /* 0x0006620008000100 */
[----:B------:R3:W1:Y:S01]  /*0870*/  SYNCS.EXCH.64 URZ, [UR6+0x98], UR12 ;  /* 0x0000980c06ff75b2 */ /* 0x0006620008000100 */
[----:B------:R3:W1:Y:S01]  /*0880*/  SYNCS.EXCH.64 URZ, [UR6+0xb0], UR4 ;  /* 0x0000b00406ff75b2 */ /* 0x0006620008000100 */
[----:B------:R3:W1:Y:S01]  /*0890*/  SYNCS.EXCH.64 URZ, [UR6+0xa0], UR12 ;  /* 0x0000a00c06ff75b2 */ /* 0x0006620008000100 */
[----:B------:R3:W1:Y:S01]  /*08a0*/  SYNCS.EXCH.64 URZ, [UR6+0xb8], UR4 ;  /* 0x0000b80406ff75b2 */ /* 0x0006620008000100 */
[----:B------:R-:W-:Y:S01]  /*08b0*/  NOP ;  /* 0x0000000000007918 */ /* 0x000fe20000000000 */
.L_x_11:
[----:B------:R-:W2:Y:S01]  /*08c0*/  SHFL.IDX PT, R0, R96, RZ, 0x1f ;  /* 0x00001fff60007589 */ /* 0x000ea200000e0000 */
[----:B------:R-:W-:Y:S01]  /*08d0*/  NOP ;  /* 0x0000000000007918 */ /* 0x000fe20000000000 */
[----:B--2---:R-:W-:-:S13]  /*08e0*/  ISETP.NE.AND P0, PT, R0, 0x3, PT ;  /* 0x000000030000780c */ /* 0x004fda0003f05270 */
[----:B------:R-:W-:Y:S05]  /*08f0*/  @P0 BRA `(.L_x_12) ;  /* 0x00000000002c0947 */ /* 0x000fea0003800000 */
[----:B---3--:R-:W-:Y:S01]  /*0900*/  UMOV UR5, 0x400 ;  /* 0x0000040000057882 */ /* 0x008fe20000000000 */
[----:B------:R-:W-:Y:S01]  /*0910*/  UMOV UR4, 0x20 ;  /* 0x0000002000047882 */ /* 0x000fe20000000000 */
[----:B------:R-:W-:Y:S02]  /*0920*/  ULEA UR5, UR37, UR5, 0x18 ;  /* 0x0000000525057291 */ /* 0x000fe4000f8ec0ff */
[----:B------:R-:W-:-:S04]  /*0930*/  UIADD3 UR6, UPT, UPT, -UR4, 0x100000, URZ ;  /* 0x0010000004067890 */ /* 0x000fc8000fffe1ff */
[----:B------:R-:W-:Y:S02]  /*0940*/  USHF.L.U32 UR7, UR6, 0xb, URZ ;  /* 0x0000000b06077899 */ /* 0x000fe400080006ff */
[----:B------:R-:W-:Y:S01]  /*0950*/  USHF.L.U32 UR6, UR6, 0x1, URZ ;  /* 0x0000000106067899 */ /* 0x000fe200080006ff */
[----:B------:R-:W-:Y:S01]  /*0960*/  ELECT P0, URZ, PT ;  /* 0x0000000000ff782f */ /* 0x000fe20003800000 */
[----:B------:R-:W2:Y:S10]  /*0970*/  FENCE.VIEW.ASYNC.S ;  /* 0x00000000000073c6 */ /* 0x000eb40000000000 */
[----:B--2---:R2:W3:Y:S01]  /*0980*/  SYNCS.EXCH.64 URZ, [UR5+0xc0], UR6 ;  /* 0x0000c00605ff75b2 */ /* 0x0044e20008000100 */
[----:B------:R2:W1:Y:S01]  /*0990*/  SYNCS.EXCH.64 URZ, [UR5+0xc8], UR6 ;  /* 0x0000c80605ff75b2 */ /* 0x0004620008000100 */
[----:B------:R-:W-:Y:S01]  /*09a0*/  NOP ;  /* 0x0000000000007918 */ /* 0x000fe20000000000 */
.L_x_12:
[----:B------:R-:W4:Y:S01]  /*09b0*/  SHFL.IDX PT, R0, R96, RZ, 0x1f ;  /* 0x00001fff60007589 */ /* 0x000f2200000e0000 */
[----:B------:R-:W-:Y:S01]  /*09c0*/  NOP ;  /* 0x0000000000007918 */ /* 0x000fe20000000000 */
[----:B----4-:R-:W-:-:S13]  /*09d0*/  ISETP.NE.AND P0, PT, R0, 0x4, PT ;  /* 0x000000040000780c */ /* 0x010fda0003f05270 */
[----:B------:R-:W-:Y:S05]  /*09e0*/  @P0 BRA `(.L_x_13) ;  /* 0x0000000000480947 */ /* 0x000fea0003800000 */
[----:B--23--:R-:W-:Y:S01]  /*09f0*/  UMOV UR6, 0x1e0 ;  /* 0x000001e000067882 */ /* 0x00cfe20000000000 */
[----:B------:R-:W-:Y:S01]  /*0a00*/  UMOV UR5, 0x400 ;  /* 0x0000040000057882 */ /* 0x000fe20000000000 */
[----:B------:R-:W-:Y:S01]  /*0a10*/  USEL UR6, UR6, 0x1a0, UP5 ;  /* 0x000001a006067887 */ /* 0x000fe2000a800000 */
        /* <DEDUP_REMOVED lines=9> */
[----:B------:R-:W2:Y:S02]  /*0ab0*/  FENCE.VIEW.ASYNC.S ;  /* 0x00000000000073c6 */ /* 0x000ea40000000000 */
[----:B--2---:R4:W2:Y:S08]  /*0ac0*/  SYNCS.EXCH.64 URZ, [UR5+0xd0], UR12 ;  /* 0x0000d00c05ff75b2 */ /* 0x0048b00008000100 */
[----:B------:R4:W3:Y:S01]  /*0ad0*/  SYNCS.EXCH.64 URZ, [UR5+0xe0], UR6 ;  /* 0x0000e00605ff75b2 */ /* 0x0008e20008000100 */
[----:B------:R4:W1:Y:S01]  /*0ae0*/  SYNCS.EXCH.64 URZ, [UR5+0xd8], UR12 ;  /* 0x0000d80c05ff75b2 */ /* 0x0008620008000100 */
[----:B------:R4:W1:Y:S02]  /*0af0*/  SYNCS.EXCH.64 URZ, [UR5+0xe8], UR6 ;  /* 0x0000e80605ff75b2 */ /* 0x0008640008000100 */
[----:B----4-:R-:W-:Y:S01]  /*0b00*/  NOP ;  /* 0x0000000000007918 */ /* 0x010fe20000000000 */
.L_x_13:
[----:B------:R-:W4:Y:S01]  /*0b10*/  SHFL.IDX PT, R0, R96, RZ, 0x1f ;  /* 0x00001fff60007589 */ /* 0x000f2200000e0000 */
[----:B------:R-:W-:Y:S01]  /*0b20*/  NOP ;  /* 0x0000000000007918 */ /* 0x000fe20000000000 */
[----:B----4-:R-:W-:-:S13]  /*0b30*/  ISETP.NE.AND P0, PT, R0, 0x5, PT ;  /* 0x000000050000780c */ /* 0x010fda0003f05270 */
[----:B------:R-:W-:Y:S05]  /*0b40*/  @P0 BRA `(.L_x_14) ;  /* 0x0000000000540947 */ /* 0x000fea0003800000 */
[----:B--23--:R-:W-:Y:S01]  /*0b50*/  UMOV UR6, 0x400 ;  /* 0x0000040000067882 */ /* 0x00cfe20000000000 */
        /* <DEDUP_REMOVED lines=14> */
[----:B------:R4:W1:Y:S01]  /*0c40*/  SYNCS.EXCH.64 URZ, [UR6+0x118], UR4 ;  /* 0x0001180406ff75b2 */ /* 0x0008620008000100 */
[----:B------:R4:W1:Y:S01]  /*0c50*/  SYNCS.EXCH.64 URZ, [UR6+0x100], UR12 ;  /* 0x0001000c06ff75b2 */ /* 0x0008620008000100 */
[----:B------:R4:W1:Y:S01]  /*0c60*/  SYNCS.EXCH.64 URZ, [UR6+0x120], UR4 ;  /* 0x0001200406ff75b2 */ /* 0x0008620008000100 */
[----:B------:R4:W1:Y:S01]  /*0c70*/  SYNCS.EXCH.64 URZ, [UR6+0x108], UR12 ;  /* 0x0001080c06ff75b2 */ /* 0x0008620008000100 */
[----:B------:R4:W1:Y:S02]  /*0c80*/  SYNCS.EXCH.64 URZ, [UR6+0x128], UR4 ;  /* 0x0001280406ff75b2 */ /* 0x0008640008000100 */
[----:B----4-:R-:W-:Y:S01]  /*0c90*/  NOP ;  /* 0x0000000000007918 */ /* 0x010fe20000000000 */
.L_x_14:
[----:B------:R-:W4:Y:S01]  /*0ca0*/  SHFL.IDX PT, R0, R96, RZ, 0x1f ;  /* 0x00001fff60007589 */ /* 0x000f2200000e0000 */
[----:B------:R-:W-:Y:S01]  /*0cb0*/  ISETP.NE.OR P1, PT, RZ, UR10, !P1 ;  /* 0x0000000aff007c0c */ /* 0x000fe2000cf25670 */
[----:B------:R-:W-:Y:S01]  /*0cc0*/  NOP ;  /* 0x0000000000007918 */ /* 0x000fe20000000000 */
[----:B----4-:R-:W-:-:S13]  /*0cd0*/  ISETP.NE.AND P0, PT, R0, 0x3, PT ;  /* 0x000000030000780c */ /* 0x010fda0003f05270 */
[----:B------:R-:W-:Y:S05]  /*0ce0*/  @P0 BRA `(.L_x_15) ;  /* 0x0000000000340947 */ /* 0x000fea0003800000 */
[----:B--23--:R-:W-:Y:S01]  /*0cf0*/  UMOV UR5, 0x400 ;  /* 0x0000040000057882 */ /* 0x00cfe20000000000 */
[----:B------:R-:W-:Y:S01]  /*0d00*/  UMOV UR4, 0x20 ;  /* 0x0000002000047882 */ /* 0x000fe20000000000 */
[----:B------:R-:W-:Y:S02]  /*0d10*/  ULEA UR5, UR37, UR5, 0x18 ;  /* 0x0000000525057291 */ /* 0x000fe4000f8ec0ff */
[----:B------:R-:W-:-:S04]  /*0d20*/  UIADD3 UR6, UPT, UPT, -UR4, 0x100000, URZ ;  /* 0x0010000004067890 */ /* 0x000fc8000fffe1ff */
[----:B------:R-:W-:Y:S02]  /*0d30*/  USHF.L.U32 UR7, UR6, 0xb, URZ ;  /* 0x0000000b06077899 */ /* 0x000fe400080006ff */
[----:B------:R-:W-:Y:S01]  /*0d40*/  USHF.L.U32 UR6, UR6, 0x1, URZ ;  /* 0x0000000106067899 */ /* 0x000fe200080006ff */
[----:B------:R-:W-:Y:S01]  /*0d50*/  ELECT P0, URZ, PT ;  /* 0x0000000000ff782f */ /* 0x000fe20003800000 */
[----:B------:R-:W2:Y:S10]  /*0d60*/  FENCE.VIEW.ASYNC.S ;  /* 0x00000000000073c6 */ /* 0x000eb40000000000 */
[----:B--2---:R4:W2:Y:S01]  /*0d70*/  SYNCS.EXCH.64 URZ, [UR5+0x130], UR6 ;  /* 0x0001300605ff75b2 */ /* 0x0048a20008000100 */
[----:B------:R4:W3:Y:S01]  /*0d80*/  SYNCS.EXCH.64 URZ, [UR5+0x140], UR6 ;  /* 0x0001400605ff75b2 */ /* 0x0008e20008000100 */
[----:B------:R4:W1:Y:S01]  /*0d90*/  SYNCS.EXCH.64 URZ, [UR5+0x138], UR6 ;  /* 0x0001380605ff75b2 */ /* 0x0008620008000100 */
[----:B------:R4:W1:Y:S02]  /*0da0*/  SYNCS.EXCH.64 URZ, [UR5+0x148], UR6 ;  /* 0x0001480605ff75b2 */ /* 0x0008640008000100 */
[----:B----4-:R-:W-:Y:S01]  /*0db0*/  NOP ;  /* 0x0000000000007918 */ /* 0x010fe20000000000 */
.L_x_15:
[----:B------:R-:W-:Y:S01]  /*0dc0*/  VOTEU.ALL UP1, P1 ;  /* 0x0000000000ff7886 */ /* 0x000fe20000820000 */
[----:B--23--:R-:W2:Y:S01]  /*0dd0*/  LDCU UR5, c[0x0][0x36c] ;  /* 0x00006d80ff0577ac */ /* 0x00cea20008000800 */
[----:B------:R-:W-:Y:S01]  /*0de0*/  NOP ;  /* 0x0000000000007918 */ /* 0x000fe20000000000 */
[----:B------:R-:W-:Y:S01]  /*0df0*/  LOP3.LUT R10, R105, 0x1f, RZ, 0xc0, !PT ;  /* 0x0000001f690a7812 */ /* 0x000fe200078ec0ff */
[----:B------:R-:W-:Y:S01]  /*0e00*/  UMOV UR6, 0x20 ;  /* 0x0000002000067882 */ /* 0x000fe20000000000 */
[----:B------:R-:W-:Y:S01]  /*0e10*/  @!UP1 UMOV UR4, 0x400 ;  /* 0x0000040000049882 */ /* 0x000fe20000000000 */
[----:B------:R-:W-:-:S04]  /*0e20*/  @!UP1 UIADD3 UR6, UPT, UPT, -UR6, 0x100000, URZ ;  /* 0x0010000006069890 */ /* 0x000fc8000fffe1ff */
[----:B------:R-:W-:Y:S02]  /*0e30*/  @!UP1 USHF.L.U32 UR7, UR6, 0xb, URZ ;  /* 0x0000000b06079899 */ /* 0x000fe400080006ff */
[----:B------:R-:W-:Y:S02]  /*0e40*/  @!UP1 USHF.L.U32 UR6, UR6, 0x1, URZ ;  /* 0x0000000106069899 */ /* 0x000fe400080006ff */
[----:B------:R-:W-:Y:S01]  /*0e50*/  @!UP1 ULEA UR4, UR37, UR4, 0x18 ;  /* 0x0000000425049291 */ /* 0x000fe2000f8ec0ff */
[----:B------:R-:W-:Y:S01]  /*0e60*/  VOTEU.ALL UP1, P1 ;  /* 0x0000000000ff7886 */ /* 0x000fe20000820000 */
[----:B------:R-:W-:Y:S01]  /*0e70*/  UISETP.NE.AND UP4, UPT, UR10, URZ, UPT ;  /* 0x000000ff0a00728c */ /* 0x000fe2000bf85270 */
[----:B------:R-:W3:Y:S09]  /*0e80*/  FENCE.VIEW.ASYNC.S ;  /* 0x00000000000073c6 */ /* 0x000ef20000000000 */
[----:B---3--:R3:W4:Y:S01]  /*0e90*/  @!UP1 SYNCS.EXCH.64 URZ, [UR4+0x150], UR6 ;  /* 0x0001500604ff95b2 */ /* 0x0087220008000100 */
[----:B--2---:R-:W-:-:S09]  /*0ea0*/  UISETP.EQ.U32.AND UP1, UPT, UR5, 0x1, UPT ;  /* 0x000000010500788c */ /* 0x004fd2000bf22070 */
[----:B------:R-:W-:Y:S05]  /*0eb0*/  BRA.U !UP1, `(.L_x_16) ;  /* 0x0000000109087547 */ /* 0x000fea000b800000 */
[----:B-1--4-:R-:W-:Y:S01]  /*0ec0*/  UCGABAR_ARV ;  /* 0x00000000000079c7 */ /* 0x012fe20008000000 */
[----:B------:R-:W-:Y:S05]  /*0ed0*/  BRA `(.L_x_17) ;  /* 0x0000000000047947 */ /* 0x000fea0003800000 */
.L_x_16:
[----:B-1--4-:R-:W-:Y:S01]  /*0ee0*/  NOP ;  /* 0x0000000000007918 */ /* 0x012fe20000000000 */
.L_x_17:
[----:B------:R-:W1:Y:S01]  /*0ef0*/  S2R R15, SR_CTAID.Y ;  /* 0x00000000000f7919 */ /* 0x000e620000002600 */
[----:B------:R-:W-:-:S05]  /*0f00*/  CS2R.32 R91, SR_CgaSize ;  /* 0x00000000005b7805 */ /* 0x000fca0000008a00 */
[----:B------:R-:W-:-:S05]  /*0f10*/  IMAD R91, R91, -0xa0, RZ ;  /* 0xffffff605b5b7824 */ /* 0x000fca00078e02ff */
[----:B---3--:R-:W-:-:S14]  /*0f20*/  R2UR UR4, R91 ;  /* 0x000000005b0472ca */ /* 0x008fdc00000e0000 */
[----:B------:R-:W2:Y:S01]  /*0f30*/  LDCU UR4, c[0x0][UR4+0x2b4] ;  /* 0x00005680040477ac */ /* 0x000ea20008000800 */
[----:B------:R-:W-:-:S05]  /*0f40*/  CS2R.32 R0, SR_CgaSize ;  /* 0x0000000000007805 */ /* 0x000fca0000008a00 */
[----:B------:R-:W-:-:S06]  /*0f50*/  IMAD R0, R0, -0xa0, RZ ;  /* 0xffffff6000007824 */ /* 0x000fcc00078e02ff */
[----:B------:R-:W3:Y:S01]  /*0f60*/  LDC R0, c[0x0][R0+0x2a4] ;  /* 0x0000a90000007b82 */ /* 0x000ee20000000800 */
[----:B------:R-:W-:Y:S01]  /*0f70*/  PRMT R8, RZ, 0x7610, R8 ;  /* 0x00007610ff087816 */ /* 0x000fe20000000008 */
[----:B------:R-:W4:Y:S01]  /*0f80*/  S2R R9, SR_CTAID.X ;  /* 0x0000000000097919 */ /* 0x000f220000002500 */
[----:B------:R-:W-:-:S05]  /*0f90*/  CS2R.32 R91, SR_CgaSize ;  /* 0x00000000005b7805 */ /* 0x000fca0000008a00 */
[----:B------:R-:W-:-:S05]  /*0fa0*/  IMAD R91, R91, -0xa0, RZ ;  /* 0xffffff605b5b7824 */ /* 0x000fca00078e02ff */
[----:B------:R-:W-:-:S14]  /*0fb0*/  R2UR UR5, R91 ;  /* 0x000000005b0572ca */ /* 0x000fdc00000e0000 */
[----:B------:R-:W3:Y:S01]  /*0fc0*/  LDCU UR5, c[0x0][UR5+0x2b0] ;  /* 0x00005600050577ac */ /* 0x000ee20008000800 */
[----:B------:R-:W-:Y:S01]  /*0fd0*/  UISETP.NE.AND UP2, UPT, UR10, 0x2, UPT ;  /* 0x000000020a00788c */ /* 0x000fe2000bf45270 */
[----:B------:R-:W2:Y:S01]  /*0fe0*/  LDC R11, c[0x0][0xb24] ;  /* 0x0002c900ff0b7b82 */ /* 0x000ea20000000800 */
[----:B------:R-:W-:-:S05]  /*0ff0*/  CS2R.32 R2, SR_CgaSize ;  /* 0x0000000000027805 */ /* 0x000fca0000008a00 */
[----:B------:R-:W-:-:S06]  /*1000*/  IMAD R2, R2, -0xa0, RZ ;  /* 0xffffff6002027824 */ /* 0x000fcc00078e02ff */
[----:B------:R-:W3:Y:S08]  /*1010*/  LDC R2, c[0x0][R2+0x2a0] ;  /* 0x0000a80002027b82 */ /* 0x000ef00000000800 */
[----:B------:R-:W3:Y:S01]  /*1020*/  LDC R37, c[0x0][0xb24] ;  /* 0x0002c900ff257b82 */ /* 0x000ee20000000800 */
[----:B-1----:R-:W-:-:S07]  /*1030*/  I2FP.F32.U32 R90, R15 ;  /* 0x0000000f005a7245 */ /* 0x002fce0000201000 */
[----:B------:R-:W1:Y:S01]  /*1040*/  S2UR UR36, SR_CTAID.Z ;  /* 0x00000000002479c3 */ /* 0x000e620000002700 */
[----:B--2---:R-:W-:Y:S01]  /*1050*/  ISETP.GE.AND P0, PT, R11, 0x1, PT ;  /* 0x000000010b00780c */ /* 0x004fe20003f06270 */
[----:B----4-:R-:W-:Y:S01]  /*1060*/  IMAD.MOV.U32 R14, RZ, RZ, R9 ;  /* 0x000000ffff0e7224 */ /* 0x010fe200078e0009 */
[----:B------:R-:W-:Y:S01]  /*1070*/  I2FP.F32.U32 R91, R9 ;  /* 0x00000009005b7245 */ /* 0x000fe20000201000 */
[----:B------:R-:W-:Y:S01]  /*1080*/  FMUL R90, R90, UR4 ;  /* 0x000000045a5a7c20 */ /* 0x000fe20008400000 */
[----:B------:R-:W2:Y:S03]  /*1090*/  LDCU UR4, c[0x0][0xb30] ;  /* 0x00016600ff0477ac */ /* 0x000ea60008000800 */
[----:B---3--:R-:W-:Y:S02]  /*10a0*/  FMUL R91, R91, UR5 ;  /* 0x000000055b5b7c20 */ /* 0x008fe40008400000 */
[----:B------:R-:W3:Y:S08]  /*10b0*/  F2I.U32.TRUNC.NTZ R90, R90 ;  /* 0x0000005a005a7305 */ /* 0x000ef0000020f000 */
[----:B------:R-:W4:Y:S01]  /*10c0*/  F2I.U32.TRUNC.NTZ R91, R91 ;  /* 0x0000005b005b7305 */ /* 0x000f22000020f000 */
[----:B--2---:R-:W-:Y:S01]  /*10d0*/  UISETP.NE.AND UP3, UPT, UR4, 0x1, UPT ;  /* 0x000000010400788c */ /* 0x004fe2000bf65270 */
[----:B---3--:R-:W-:-:S05]  /*10e0*/  IADD3 R90, PT, PT, -R90, RZ, RZ ;  /* 0x000000ff5a5a7210 */ /* 0x008fca0007ffe1ff */
[----:B------:R-:W-:Y:S01]  /*10f0*/  IMAD R90, R0, R90, R15 ;  /* 0x0000005a005a7224 */ /* 0x000fe200078e020f */
[----:B------:R-:W-:Y:S01]  /*1100*/  PRMT R0, RZ, 0x7610, R0 ;  /* 0x00007610ff007816 */ /* 0x000fe20000000000 */
[----:B----4-:R-:W-:-:S04]  /*1110*/  IMAD.MOV R91, RZ, RZ, -R91 ;  /* 0x000000ffff5b7224 */ /* 0x010fc800078e0a5b */
[----:B------:R-:W-:Y:S01]  /*1120*/  IMAD R91, R2, R91, R9 ;  /* 0x0000005b025b7224 */ /* 0x000fe200078e0209 */
[----:B-1----:R-:W-:Y:S06]  /*1130*/  BRA.U UP4, `(.L_x_18) ;  /* 0x0000000104247547 */ /* 0x002fec000b800000 */
[----:B------:R-:W-:Y:S01]  /*1140*/  ISETP.NE.AND P1, PT, R90, RZ, PT ;  /* 0x000000ff5a00720c */ /* 0x000fe20003f25270 */
[----:B------:R-:W-:Y:S01]  /*1150*/  IMAD.MOV.U32 R0, RZ, RZ, 0x3 ;  /* 0x00000003ff007424 */ /* 0x000fe200078e00ff */
[C---:B------:R-:W-:Y:S02]  /*1160*/  LOP3.LUT R2, R91.reuse, 0xfffffffe, RZ, 0xc0, !PT ;  /* 0xfffffffe5b027812 */ /* 0x040fe400078ec0ff */
[----:B------:R-:W-:Y:S02]  /*1170*/  ISETP.LT.U32.OR P1, PT, R91, 0x2, !P1 ;  /* 0x000000025b00780c */ /* 0x000fe40004f21470 */
[----:B------:R-:W-:Y:S02]  /*1180*/  SHF.L.U32 R0, R0, R2, RZ ;  /* 0x0000000200007219 */ /* 0x000fe400000006ff */
[----:B------:R-:W-:Y:S02]  /*1190*/  SEL R4, RZ, 0x1, !P1 ;  /* 0x00000001ff047807 */ /* 0x000fe40004800000 */
[----:B------:R-:W-:-:S05]  /*11a0*/  SEL R3, RZ, 0x2, !P1 ;  /* 0x00000002ff037807 */ /* 0x000fca0004800000 */
[----:B------:R-:W-:-:S05]  /*11b0*/  IMAD.IADD R3, R4, 0x1, R3 ;  /* 0x0000000104037824 */ /* 0x000fca00078e0203 */
[----:B------:R-:W-:Y:S02]  /*11c0*/  PRMT R8, R3, 0x7610, R8 ;  /* 0x0000761003087816 */ /* 0x000fe40000000008 */
.L_x_18:
[----:B------:R-:W-:Y:S05]  /*11d0*/  @!P0 BRA `(.L_x_19) ;  /* 0x0000000000b88947 */ /* 0x000fea0003800000 */
[----:B------:R-:W1:Y:S01]  /*11e0*/  LDC.64 R4, c[0x0][0xb18] ;  /* 0x0002c600ff047b82 */ /* 0x000e620000000a00 */
[----:B------:R-:W-:-:S07]  /*11f0*/  ISETP.NE.AND P0, PT, R11, 0x1, PT ;  /* 0x000000010b00780c */ /* 0x000fce0003f05270 */
[----:B------:R-:W2:Y:S08]  /*1200*/  LDC R14, c[0x0][0xb0c] ;  /* 0x0002c300ff0e7b82 */ /* 0x000eb00000000800 */
[----:B------:R-:W3:Y:S08]  /*1210*/  LDC R16, c[0x0][0x370] ;  /* 0x0000dc00ff107b82 */ /* 0x000ef00000000800 */
[----:B------:R-:W4:Y:S01]  /*1220*/  LDC R13, c[0x0][0x374] ;  /* 0x0000dd00ff0d7b82 */ /* 0x000f220000000800 */
[----:B-1----:R-:W-:-:S07]  /*1230*/  ISETP.NE.AND P1, PT, R4, 0x1, PT ;  /* 0x000000010400780c */ /* 0x002fce0003f25270 */
[----:B------:R-:W3:Y:S01]  /*1240*/  LDC.64 R6, c[0x0][0xb10] ;  /* 0x0002c400ff067b82 */ /* 0x000ee20000000a00 */
[----:B--2---:R-:W-:-:S07]  /*1250*/  ISETP.NE.AND P2, PT, R14, 0x1, PT ;  /* 0x000000010e00780c */ /* 0x004fce0003f45270 */
[----:B------:R-:W1:Y:S08]  /*1260*/  LDC R12, c[0x0][0xb20] ;  /* 0x0002c800ff0c7b82 */ /* 0x000e700000000800 */
[----:B------:R-:W2:Y:S01]  /*1270*/  LDC.64 R2, c[0x0][0xb28] ;  /* 0x0002ca00ff027b82 */ /* 0x000ea20000000a00 */
[----:B----4-:R-:W-:-:S04]  /*1280*/  IMAD.HI.U32 R17, R13, R5, RZ ;  /* 0x000000050d117227 */ /* 0x010fc800078e00ff */
[----:B------:R-:W-:-:S04]  /*1290*/  IMAD.HI.U32 R5, R15, R5, RZ ;  /* 0x000000050f057227 */ /* 0x000fc800078e00ff */
[----:B---3--:R-:W-:-:S05]  /*12a0*/  IMAD.HI.U32 R18, R16, R6, RZ ;  /* 0x0000000610127227 */ /* 0x008fca00078e00ff */
[-C--:B------:R-:W-:Y:S01]  /*12b0*/  @P2 SHF.R.U32.HI R16, RZ, R7.reuse, R18 ;  /* 0x00000007ff102219 */ /* 0x080fe20000011612 */
[----:B------:R-:W-:Y:S01]  /*12c0*/  IMAD.HI.U32 R18, R9, R6, RZ ;  /* 0x0000000609127227 */ /* 0x000fe200078e00ff */
[-C--:B-1----:R-:W-:Y:S02]  /*12d0*/  @P1 SHF.R.U32.HI R13, RZ, R12.reuse, R17 ;  /* 0x0000000cff0d1219 */ /* 0x082fe40000011611 */
[----:B------:R-:W-:Y:S02]  /*12e0*/  SHF.R.U32.HI R5, RZ, R12, R5 ;  /* 0x0000000cff057219 */ /* 0x000fe40000011605 */
[----:B------:R-:W-:Y:S02]  /*12f0*/  SHF.R.U32.HI R18, RZ, R7, R18 ;  /* 0x00000007ff127219 */ /* 0x000fe40000011612 */
[----:B------:R-:W-:Y:S01]  /*1300*/  SEL R5, R15, R5, !P1 ;  /* 0x000000050f057207 */ /* 0x000fe20004800000 */
[----:B--2---:R-:W-:Y:S01]  /*1310*/  IMAD.HI.U32 R17, R13, R2, RZ ;  /* 0x000000020d117227 */ /* 0x004fe200078e00ff */
[----:B------:R-:W-:-:S03]  /*1320*/  SEL R18, R9, R18, !P2 ;  /* 0x0000001209127207 */ /* 0x000fc60005000000 */
[----:B------:R-:W-:Y:S01]  /*1330*/  IMAD.HI.U32 R6, R16, R2, RZ ;  /* 0x0000000210067227 */ /* 0x000fe200078e00ff */
[----:B------:R-:W-:-:S04]  /*1340*/  @P0 SHF.R.U32.HI R13, RZ, R3, R17 ;  /* 0x00000003ff0d0219 */ /* 0x000fc80000011611 */
[----:B------:R-:W-:Y:S01]  /*1350*/  @P0 SHF.R.U32.HI R16, RZ, R3, R6 ;  /* 0x00000003ff100219 */ /* 0x000fe20000011606 */
[----:B------:R-:W-:-:S04]  /*1360*/  IMAD R13, R13, R11, RZ ;  /* 0x0000000b0d0d7224 */ /* 0x000fc800078e02ff */
[----:B------:R-:W-:Y:S01]  /*1370*/  IMAD R6, R16, R11, RZ ;  /* 0x0000000b10067224 */ /* 0x000fe200078e02ff */
[----:B------:R-:W-:-:S04]  /*1380*/  ISETP.GE.AND P1, PT, R5, R13, PT ;  /* 0x0000000d0500720c */ /* 0x000fc80003f26270 */
[----:B------:R-:W-:Y:S01]  /*1390*/  ISETP.GE.OR P1, PT, R18, R6, P1 ;  /* 0x000000061200720c */ /* 0x000fe20000f26670 */
[----:B------:R-:W-:-:S05]  /*13a0*/  IMAD.HI.U32 R6, R5, R2, RZ ;  /* 0x0000000205067227 */ /* 0x000fca00078e00ff */
[----:B------:R-:W-:-:S04]  /*13b0*/  SHF.R.U32.HI R6, RZ, R3, R6 ;  /* 0x00000003ff067219 */ /* 0x000fc80000011606 */
[----:B------:R-:W-:-:S03]  /*13c0*/  SEL R6, R5, R6, !P0 ;  /* 0x0000000605067207 */ /* 0x000fc60004000000 */
[----:B------:R-:W-:Y:S01]  /*13d0*/  @!P1 IMAD.HI.U32 R7, R18, R2, RZ ;  /* 0x0000000212079227 */ /* 0x000fe200078e00ff */
[----:B------:R-:W-:-:S04]  /*13e0*/  IADD3 R2, PT, PT, -R6, RZ, RZ ;  /* 0x000000ff06027210 */ /* 0x000fc80007ffe1ff */
[----:B------:R-:W-:Y:S01]  /*13f0*/  @!P1 SHF.R.U32.HI R3, RZ, R3, R7 ;  /* 0x00000003ff039219 */ /* 0x000fe20000011607 */
[----:B------:R-:W-:Y:S01]  /*1400*/  IMAD R2, R11, R2, R5 ;  /* 0x000000020b027224 */ /* 0x000fe200078e0205 */
[----:B------:R-:W-:Y:S02]  /*1410*/  IADD3 R7, PT, PT, -R5, RZ, RZ ;  /* 0x000000ff05077210 */ /* 0x000fe40007ffe1ff */
[----:B------:R-:W-:-:S03]  /*1420*/  @!P1 SEL R3, R18, R3, !P0 ;  /* 0x0000000312039207 */ /* 0x000fc60004000000 */
[----:B------:R-:W-:Y:S02]  /*1430*/  IMAD R7, R4, R7, R15 ;  /* 0x0000000704077224 */ /* 0x000fe400078e020f */
[--C-:B------:R-:W-:Y:S02]  /*1440*/  @!P1 IMAD.IADD R6, R6, 0x1, -R3.reuse ;  /* 0x0000000106069824 */ /* 0x100fe400078e0a03 */
[----:B------:R-:W-:Y:S01]  /*1450*/  @!P1 IMAD R3, R2, R16, R3 ;  /* 0x0000001002039224 */ /* 0x000fe200078e0203 */
[----:B------:R-:W-:Y:S01]  /*1460*/  IADD3 R2, PT, PT, -R18, RZ, RZ ;  /* 0x000000ff12027210 */ /* 0x000fe20007ffe1ff */
[----:B------:R-:W-:Y:S02]  /*1470*/  @!P1 IMAD R5, R6, R11, R18 ;  /* 0x0000000b06059224 */ /* 0x000fe400078e0212 */
[----:B------:R-:W-:Y:S02]  /*1480*/  @!P1 IMAD.MOV.U32 R18, RZ, RZ, R3 ;  /* 0x000000ffff129224 */ /* 0x000fe400078e0003 */
[----:B------:R-:W-:-:S02]  /*1490*/  IMAD R2, R14, R2, R9 ;  /* 0x000000020e027224 */ /* 0x000fc400078e0209 */
[----:B------:R-:W-:Y:S02]  /*14a0*/  IMAD R15, R5, R4, R7 ;  /* 0x00000004050f7224 */ /* 0x000fe400078e0207 */
[----:B------:R-:W-:Y:S02]  /*14b0*/  IMAD R14, R18, R14, R2 ;  /* 0x0000000e120e7224 */ /* 0x000fe400078e0202 */
.L_x_19:
[----:B------:R-:W-:Y:S05]  /*14c0*/  BRA.U UP3, `(.L_x_20) ;  /* 0x0000000103407547 */ /* 0x000fea000b800000 */
[----:B------:R-:W1:Y:S08]  /*14d0*/  LDC.64 R4, c[0x0][0xb10] ;  /* 0x0002c400ff047b82 */ /* 0x000e700000000a00 */
[----:B------:R-:W2:Y:S08]  /*14e0*/  LDC.64 R2, c[0x0][0xb18] ;  /* 0x0002c600ff027b82 */ /* 0x000eb00000000a00 */
[----:B------:R-:W3:Y:S08]  /*14f0*/  LDC R6, c[0x0][0xb20] ;  /* 0x0002c800ff067b82 */ /* 0x000ef00000000800 */
[----:B------:R-:W4:Y:S01]  /*1500*/  LDC R7, c[0x0][0xb0c] ;  /* 0x0002c300ff077b82 */ /* 0x000f220000000800 */
[----:B-1----:R-:W-:-:S05]  /*1510*/  IMAD.HI.U32 R4, R14, R4, RZ ;  /* 0x000000040e047227 */ /* 0x002fca00078e00ff */
[----:B------:R-:W-:Y:S01]  /*1520*/  SHF.R.U32.HI R4, RZ, R5, R4 ;  /* 0x00000005ff047219 */ /* 0x000fe20000011604 */
[----:B--2---:R-:W-:Y:S01]  /*1530*/  IMAD.HI.U32 R3, R15, R3, RZ ;  /* 0x000000030f037227 */ /* 0x004fe200078e00ff */
[----:B------:R-:W-:-:S04]  /*1540*/  ISETP.NE.AND P0, PT, R2, 0x1, PT ;  /* 0x000000010200780c */ /* 0x000fc80003f05270 */
[----:B---3--:R-:W-:-:S04]  /*1550*/  SHF.R.U32.HI R3, RZ, R6, R3 ;  /* 0x00000006ff037219 */ /* 0x008fc80000011603 */
[----:B------:R-:W-:Y:S02]  /*1560*/  SEL R3, R15, R3, !P0 ;  /* 0x000000030f037207 */ /* 0x000fe40004000000 */
[----:B----4-:R-:W-:-:S04]  /*1570*/  ISETP.NE.AND P1, PT, R7, 0x1, PT ;  /* 0x000000010700780c */ /* 0x010fc80003f25270 */
[----:B------:R-:W-:-:S05]  /*1580*/  SEL R5, R14, R4, !P1 ;  /* 0x000000040e057207 */ /* 0x000fca0004800000 */
[----:B------:R-:W-:Y:S02]  /*1590*/  IMAD.IADD R4, R3, 0x1, -R5 ;  /* 0x0000000103047824 */ /* 0x000fe400078e0a05 */
[----:B------:R-:W-:Y:S02]  /*15a0*/  IMAD.IADD R3, R5, 0x1, -R3 ;  /* 0x0000000105037824 */ /* 0x000fe400078e0a03 */
[----:B------:R-:W-:Y:S02]  /*15b0*/  IMAD R14, R4, R7, R14 ;  /* 0x00000007040e7224 */ /* 0x000fe400078e020e */
[----:B------:R-:W-:Y:S02]  /*15c0*/  IMAD R15, R3, R2, R15 ;  /* 0x00000002030f7224 */ /* 0x000fe400078e020f */
.L_x_20:
[----:B------:R-:W-:Y:S05]  /*15d0*/  BRA.U !UP1, `(.L_x_21) ;  /* 0x00000001090c7547 */ /* 0x000fea000b800000 */
[----:B------:R-:W-:Y:S01]  /*15e0*/  UCGABAR_WAIT ;  /* 0x0000000000007dc7 */ /* 0x000fe20008000000 */
[----:B------:R-:W-:Y:S01]  /*15f0*/  CCTL.IVALL ;  /* 0x00000000ff00798f */ /* 0x000fe20002000000 */
[----:B------:R-:W-:Y:S05]  /*1600*/  BRA `(.L_x_22) ;  /* 0x0000000000047947 */ /* 0x000fea0003800000 */
.L_x_21:
[----:B------:R-:W-:Y:S06]  /*1610*/  BAR.SYNC.DEFER_BLOCKING 0x0 ;  /* 0x0000000000007b1d */ /* 0x000fec0000010000 */
.L_x_22:
[----:B------:R-:W-:Y:S05]  /*1620*/  BRA.U UP2, `(.L_x_23) ;  /* 0x0000001502647547 */ /* 0x000fea000b800000 */
[----:B------:R-:W1:Y:S01]  /*1630*/  LDCU UR22, c[0x0][0x38c] ;  /* 0x00007180ff1677ac */ /* 0x000e620008000800 */
[----:B------:R-:W2:Y:S01]  /*1640*/  LDC R8, c[0x0][0x370] ;  /* 0x0000dc00ff087b82 */ /* 0x000ea20000000800 */
[----:B------:R-:W-:Y:S01]  /*1650*/  PLOP3.LUT P1, PT, PT, PT, UP5, 0x80, 0x8 ;  /* 0x000000000008781c */ /* 0x000fe20003f2f058 */
[C---:B------:R-:W-:Y:S01]  /*1660*/  IMAD.SHL.U32 R18, R9.reuse, 0x80, RZ ;  /* 0x0000008009127824 */ /* 0x040fe200078e00ff */
[----:B------:R-:W-:Y:S01]  /*1670*/  UISETP.NE.AND UP1, UPT, UR10, URZ, UPT ;  /* 0x000000ff0a00728c */ /* 0x000fe2000bf25270 */
[----:B------:R-:W-:Y:S01]  /*1680*/  ISETP.NE.AND P4, PT, R10, RZ, P5 ;  /* 0x000000ff0a00720c */ /* 0x000fe20002f85270 */
[----:B------:R-:W-:Y:S01]  /*1690*/  IMAD.MOV.U32 R17, RZ, RZ, 0x1 ;  /* 0x00000001ff117424 */ /* 0x000fe200078e00ff */
[----:B------:R-:W-:Y:S01]  /*16a0*/  LOP3.LUT R19, R9, 0x1, RZ, 0xc0, !PT ;  /* 0x0000000109137812 */ /* 0x000fe200078ec0ff */
[----:B------:R-:W-:Y:S01]  /*16b0*/  IMAD.MOV.U32 R16, RZ, RZ, RZ ;  /* 0x000000ffff107224 */ /* 0x000fe200078e00ff */
[----:B------:R-:W3:Y:S01]  /*16c0*/  LDC R0, c[0x0][0x374] ;  /* 0x0000dd00ff007b82 */ /* 0x000ee20000000800 */
[----:B------:R-:W-:-:S02]  /*16d0*/  PLOP3.LUT P1, PT, P1, PT, PT, 0x8, 0x80 ;  /* 0x000000000080781c */ /* 0x000fc40000f2e170 */
[----:B------:R-:W-:Y:S01]  /*16e0*/  CS2R R12, SRZ ;  /* 0x00000000000c7805 */ /* 0x000fe2000001ff00 */
[----:B------:R-:W-:Y:S01]  /*16f0*/  IMAD.MOV.U32 R11, RZ, RZ, 0x1 ;  /* 0x00000001ff0b7424 */ /* 0x000fe200078e00ff */
[----:B------:R-:W4:Y:S01]  /*1700*/  LDCU.64 UR26, c[0x0][0x348] ;  /* 0x00006900ff1a77ac */ /* 0x000f220008000a00 */
[----:B------:R-:W-:Y:S02]  /*1710*/  USEL UR14, UR14, 0x2, UP1 ;  /* 0x000000020e0e7887 */ /* 0x000fe40008800000 */
[----:B-1----:R-:W-:Y:S01]  /*1720*/  UIADD3 UR4, UPT, UPT, UR22, 0x3f, URZ ;  /* 0x0000003f16047890 */ /* 0x002fe2000fffe0ff */
[----:B------:R-:W-:-:S03]  /*1730*/  UMOV UR15, URZ ;  /* 0x000000ff000f7c82 */ /* 0x000fc60008000000 */
[----:B------:R-:W-:-:S04]  /*1740*/  USHF.R.S32.HI UR24, URZ, 0x1f, UR4 ;  /* 0x0000001fff187899 */ /* 0x000fc80008011404 */
[----:B------:R-:W-:Y:S02]  /*1750*/  ULEA.HI UR24, UR24, UR4, URZ, 0x6 ;  /* 0x0000000418187291 */ /* 0x000fe4000f8f30ff */
[----:B------:R-:W-:Y:S02]  /*1760*/  UIADD3 UR4, UPT, UPT, UR22, -0x1, URZ ;  /* 0xffffffff16047890 */ /* 0x000fe4000fffe0ff */
[----:B------:R-:W-:Y:S02]  /*1770*/  USHF.R.S32.HI UR24, URZ, 0x6, UR24 ;  /* 0x00000006ff187899 */ /* 0x000fe40008011418 */
[----:B------:R-:W-:Y:S02]  /*1780*/  UISETP.GE.U32.AND UP2, UPT, UR4, -0x7f, UPT ;  /* 0xffffff810400788c */ /* 0x000fe4000bf46070 */
[----:B------:R-:W-:Y:S02]  /*1790*/  UISETP.LT.U32.AND UP0, UPT, UR24, 0x9, UPT ;  /* 0x000000091800788c */ /* 0x000fe4000bf01070 */
[----:B------:R-:W-:-:S02]  /*17a0*/  UIADD3 UR22, UPT, UPT, UR22, 0x7e, URZ ;  /* 0x0000007e16167890 */ /* 0x000fc4000fffe0ff */
[----:B------:R-:W-:-:S04]  /*17b0*/  USEL UR23, UR24, 0x9, UP0 ;  /* 0x0000000918177887 */ /* 0x000fc80008000000 */
[----:B------:R-:W-:Y:S02]  /*17c0*/  UIADD3 UR13, UPT, UPT, UR23, -0x1, URZ ;  /* 0xffffffff170d7890 */ /* 0x000fe4000fffe0ff */
[----:B------:R-:W-:Y:S02]  /*17d0*/  @UP2 UIADD3 UR13, UPT, UPT, UR23, URZ, URZ ;  /* 0x000000ff170d2290 */ /* 0x000fe4000fffe0ff */
[----:B------:R-:W-:Y:S02]  /*17e0*/  UIADD3 UR21, UPT, UPT, UR24, -UR23, URZ ;  /* 0x8000001718157290 */ /* 0x000fe4000fffe0ff */
[----:B------:R-:W-:Y:S02]  /*17f0*/  UIADD3 UR7, UPT, UPT, UR13, 0x1, URZ ;  /* 0x000000010d077890 */ /* 0x000fe4000fffe0ff */
[----:B--2-4-:R-:W-:-:S12]  /*1800*/  UIADD3 UR13, UPT, UPT, -UR13, URZ, URZ ;  /* 0x000000ff0d0d7290 */ /* 0x014fd8000fffe1ff */
.L_x_43:
[----:B------:R-:W-:Y:S01]  /*1810*/  UISETP.NE.AND UP0, UPT, UR37, URZ, UPT ;  /* 0x000000ff2500728c */ /* 0x000fe2000bf05270 */
[----:B------:R-:W1:Y:S08]  /*1820*/  S2UR UR37, SR_CgaCtaId ;  /* 0x00000000002579c3 */ /* 0x000e700000008800 */
[----:B------:R-:W-:Y:S05]  /*1830*/  BRA.U UP0, `(.L_x_24) ;  /* 0x0000000100347547 */ /* 0x000fea000b800000 */
[----:B------:R-:W2:Y:S01]  /*1840*/  S2R R2, SR_CgaCtaId ;  /* 0x0000000000027919 */ /* 0x000ea20000008800 */
[----:B------:R-:W-:-:S04]  /*1850*/  MOV R3, 0x400 ;  /* 0x0000040000037802 */ /* 0x000fc80000000f00 */
[----:B--2---:R-:W-:Y:S02]  /*1860*/  LEA R2, R2, R3, 0x18 ;  /* 0x0000000302027211 */ /* 0x004fe400078ec0ff */
[----:B------:R-:W-:-:S03]  /*1870*/  SHF.L.U32 R3, R11, 0x1f, RZ ;  /* 0x0000001f0b037819 */ /* 0x000fc600000006ff */
[----:B------:R-:W-:-:S04]  /*1880*/  IMAD R2, R12, 0x8, R2 ;  /* 0x000000080c027824 */ /* 0x000fc800078e0202 */
[----:B------:R-:W2:Y:S02]  /*1890*/  SYNCS.PHASECHK.TRANS64.TRYWAIT P0, [R2+URZ+0x140], R3 ;  /* 0x00014003020075a7 */ /* 0x000ea400080011ff */
[----:B--2---:R-:W-:Y:S05]  /*18a0*/  @!P0 BRA `(.L_x_25) ;  /* 0x0000007000608947 */ /* 0x004fea0003800000 */
.L_x_146:
[----:B------:R-:W-:Y:S01]  /*18b0*/  VIADD R12, R12, 0x1 ;  /* 0x000000010c0c7836 */ /* 0x000fe20000000000 */
[----:B------:R2:W-:Y:S04]  /*18c0*/  SYNCS.ARRIVE.TRANS64.A1T0 RZ, [R2+URZ+0x130], RZ ;  /* 0x000130ff02ff79a7 */ /* 0x0005e800081000ff */
[----:B------:R-:W-:-:S04]  /*18d0*/  ISETP.NE.AND P0, PT, R12, 0x2, PT ;  /* 0x000000020c00780c */ /* 0x000fc80003f05270 */
[----:B------:R-:W-:Y:S02]  /*18e0*/  SEL R12, R12, RZ, P0 ;  /* 0x000000ff0c0c7207 */ /* 0x000fe40000000000 */
[----:B--2---:R-:W-:-:S04]  /*18f0*/  SEL R2, RZ, 0x1, P0 ;  /* 0x00000001ff027807 */ /* 0x004fc80000000000 */
[----:B------:R-:W-:-:S07]  /*1900*/  LOP3.LUT R11, R11, R2, RZ, 0x3c, !PT ;  /* 0x000000020b0b7212 */ /* 0x000fce00078e3cff */
.L_x_24:
[----:B------:R-:W-:Y:S01]  /*1910*/  UMOV UR4, 0x400 ;  /* 0x0000040000047882 */ /* 0x000fe20000000000 */
[----:B------:R-:W-:Y:S01]  /*1920*/  SHF.L.U32 R2, R17, 0x1f, RZ ;  /* 0x0000001f11027819 */ /* 0x000fe200000006ff */
[----:B-1----:R-:W-:Y:S01]  /*1930*/  ULEA UR4, UR37, UR4, 0x18 ;  /* 0x0000000425047291 */ /* 0x002fe2000f8ec0ff */
[----:B------:R-:W-:Y:S01]  /*1940*/  IMAD R15, R15, 0x2, R19 ;  /* 0x000000020f0f7824 */ /* 0x000fe200078e0213 */
[----:B------:R-:W-:Y:S01]  /*1950*/  UISETP.GE.U32.AND UP0, UPT, UR22, 0x7f, UPT ;  /* 0x0000007f1600788c */ /* 0x000fe2000bf06070 */
[----:B------:R-:W-:Y:S01]  /*1960*/  R2UR UR35, R18 ;  /* 0x00000000122372ca */ /* 0x000fe200000e0000 */
[----:B------:R-:W-:Y:S02]  /*1970*/  ULEA UR5, UR15, UR4, 0x3 ;  /* 0x000000040f057291 */ /* 0x000fe4000f8e18ff */
[----:B------:R-:W-:Y:S01]  /*1980*/  R2UR UR11, R15 ;  /* 0x000000000f0b72ca */ /* 0x000fe200000e0000 */
[----:B------:R-:W-:-:S06]  /*1990*/  UMOV UR25, URZ ;  /* 0x000000ff00197c82 */ /* 0x000fcc0008000000 */
[----:B------:R1:W2:Y:S06]  /*19a0*/  SYNCS.PHASECHK.TRANS64.TRYWAIT P0, [UR5+0x48], R2 ;  /* 0x00004802ff0075a7 */ /* 0x0002ac0008001105 */
[----:B------:R-:W-:Y:S01]  /*19b0*/  UIMAD UR11, UR11, 0x30, URZ ;  /* 0x000000300b0b78a4 */ /* 0x000fe2000f8e02ff */
[----:B-1----:R-:W-:-:S05]  /*19c0*/  LEA.HI R2, R14, R14, RZ, 0x1 ;  /* 0x0000000e0e027211 */ /* 0x002fca00078f08ff */
[----:B------:R-:W-:-:S05]  /*19d0*/  IMAD.SHL.U32 R2, R2, 0x80, RZ ;  /* 0x0000008002027824 */ /* 0x000fca00078e00ff */
[----:B------:R-:W-:-:S04]  /*19e0*/  LOP3.LUT R2, R2, 0xffffff00, RZ, 0xc0, !PT ;  /* 0xffffff0002027812 */ /* 0x000fc800078ec0ff */
[----:B------:R-:W-:-:S13]  /*19f0*/  R2UR UR5, R2 ;  /* 0x00000000020572ca */ /* 0x000fda00000e0000 */
[----:B------:R-:W-:Y:S01]  /*1a00*/  ULOP3.LUT UR35, UR5, 0x80, UR35, 0xf8, !UPT ;  /* 0x0000008005237892 */ /* 0x000fe2000f8ef823 */
[----:B------:R-:W-:Y:S11]  /*1a10*/  BRA.U !UP0, `(.L_x_26) ;  /* 0x0000000108c07547 */ /* 0x000ff6000b800000 */
[----:B------:R-:W-:Y:S01]  /*1a20*/  UMOV UR16, UR13 ;  /* 0x0000000d00107c82 */ /* 0x000fe20008000000 */
[----:B------:R-:W-:Y:S01]  /*1a30*/  UMOV UR6, UR15 ;  /* 0x0000000f00067c82 */ /* 0x000fe20008000000 */
[----:B------:R-:W-:-:S05]  /*1a40*/  UMOV UR34, URZ ;  /* 0x000000ff00227c82 */ /* 0x000fca0008000000 */
.L_x_32:
[----:B------:R-:W-:Y:S01]  /*1a50*/  @P5 MOV R3, 0xb000 ;  /* 0x0000b00000035802 */ /* 0x000fe20000000f00 */
[----:B------:R-:W-:Y:S01]  /*1a60*/  ULEA UR33, UR6, UR4, 0x3 ;  /* 0x0000000406217291 */ /* 0x000fe2000f8e18ff */
[----:B-12-4-:R-:W-:Y:S11]  /*1a70*/  @P0 BRA `(.L_x_27) ;  /* 0x00000000000c0947 */ /* 0x016ff60003800000 */
[----:B------:R-:W-:Y:S04]  /*1a80*/  SHF.L.U32 R4, R17, 0x1f, RZ ;  /* 0x0000001f11047819 */ /* 0x000fe800000006ff */
[----:B------:R-:W1:Y:S02]  /*1a90*/  SYNCS.PHASECHK.TRANS64.TRYWAIT P0, [UR33+0x48], R4 ;  /* 0x00004804ff0075a7 */ /* 0x000e640008001121 */
[----:B-1----:R-:W-:Y:S05]  /*1aa0*/  @!P0 BRA `(.L_x_28) ;  /* 0x0000006c00f48947 */ /* 0x002fea0003800000 */
.L_x_27:
[----:B------:R2:W-:Y:S01]  /*1ab0*/  @P5 SYNCS.ARRIVE.TRANS64 RZ, [UR33], R3 ;  /* 0x00000003ffff59a7 */ /* 0x0005e20008000021 */
[----:B------:R-:W-:Y:S02]  /*1ac0*/  ULOP3.LUT UR5, UR14, 0x2, URZ, 0xfc, !UPT ;  /* 0x000000020e057892 */ /* 0x000fe4000f8efcff */
[----:B------:R-:W-:Y:S02]  /*1ad0*/  UIADD3 UR16, UPT, UPT, UR16, 0x1, URZ ;  /* 0x0000000110107890 */ /* 0x000fe4000fffe0ff */
[----:B------:R-:W-:Y:S02]  /*1ae0*/  UISETP.NE.AND UP0, UPT, UR5, 0x2, UPT ;  /* 0x000000020500788c */ /* 0x000fe4000bf05270 */
[----:B------:R-:W-:Y:S07]  /*1af0*/  UISETP.NE.AND UP2, UPT, UR16, 0x1, UPT ;  /* 0x000000011000788c */ /* 0x000fee000bf45270 */
[----:B------:R-:W-:Y:S05]  /*1b00*/  BRA.U UP0, `(.L_x_29) ;  /* 0x0000000100047547 */ /* 0x000fea000b800000 */
[----:B------:R-:W-:Y:S05]  /*1b10*/  BPT.TRAP 0x1 ;  /* 0x000000040000795c */ /* 0x000fea0000300000 */
.L_x_29:
[----:B------:R-:W-:Y:S04]  /*1b20*/  BSSY.RECONVERGENT B0, `(.L_x_30) ;  /* 0x0000003000007945 */ /* 0x000fe80003800200 */
[----:B------:R-:W-:Y:S05]  /*1b30*/  @!P4 BRA `(.L_x_31) ;  /* 0x000000000004c947 */ /* 0x000fea0003800000 */
[----:B------:R-:W-:Y:S05]  /*1b40*/  BPT.TRAP 0x1 ;  /* 0x000000040000795c */ /* 0x000fea0000300000 */
.L_x_31:
[----:B------:R-:W-:Y:S05]  /*1b50*/  BSYNC.RECONVERGENT B0 ;  /* 0x0000000000007941 */ /* 0x000fea0003800200 */
.L_x_30:
[----:B------:R-:W-:Y:S02]  /*1b60*/  UIADD3 UR15, UPT, UPT, UR6, 0x1, URZ ;  /* 0x00000001060f7890 */ /* 0x000fe4000fffe0ff */
[----:B------:R-:W-:Y:S02]  /*1b70*/  UIADD3 UR18, UP1, UPT, UR26, 0x80, URZ ;  /* 0x000000801a127890 */ /* 0x000fe4000ff3e0ff */
[----:B------:R-:W-:Y:S02]  /*1b80*/  UISETP.NE.AND UP0, UPT, UR15, 0x9, UPT ;  /* 0x000000090f00788c */ /* 0x000fe4000bf05270 */
[----:B------:R-:W-:Y:S02]  /*1b90*/  ULEA UR32, UR6, UR4, 0xe ;  /* 0x0000000406207291 */ /* 0x000fe4000f8e70ff */
[----:B------:R-:W-:Y:S02]  /*1ba0*/  USEL UR9, URZ, 0x1, UP0 ;  /* 0x00000001ff097887 */ /* 0x000fe40008000000 */
[----:B------:R-:W-:Y:S02]  /*1bb0*/  USEL UR15, UR15, URZ, UP0 ;  /* 0x000000ff0f0f7287 */ /* 0x000fe40008000000 */
[----:B------:R-:W-:Y:S02]  /*1bc0*/  ULOP3.LUT UR33, UR33, 0xfefffff8, URZ, 0xc0, !UPT ;  /* 0xfefffff821217892 */ /* 0x000fe4000f8ec0ff */
[----:B------:R-:W-:Y:S01]  /*1bd0*/  ULEA UR8, UR15, UR4, 0x3 ;  /* 0x000000040f087291 */ /* 0x000fe2000f8e18ff */
[----:B------:R-:W-:Y:S01]  /*1be0*/  LOP3.LUT R17, R17, UR9, RZ, 0x3c, !PT ;  /* 0x0000000911117c12 */ /* 0x000fe2000f8e3cff */
[----:B------:R-:W-:Y:S02]  /*1bf0*/  UIADD3.X UR19, UPT, UPT, URZ, UR27, URZ, UP1, !UPT ;  /* 0x0000001bff137290 */ /* 0x000fe40008ffe4ff */
[----:B------:R-:W-:Y:S01]  /*1c00*/  UIADD3 UR32, UPT, UPT, UR32, 0x6400, URZ ;  /* 0x0000640020207890 */ /* 0x000fe2000fffe0ff */
[----:B-1----:R-:W-:Y:S01]  /*1c10*/  SHF.L.U32 R2, R17, 0x1f, RZ ;  /* 0x0000001f11027819 */ /* 0x002fe200000006ff */
[----:B------:R-:W-:Y:S01]  /*1c20*/  UIMAD UR5, UR6, 0x1800, UR4 ;  /* 0x00001800060578a4 */ /* 0x000fe2000f8e0204 */
[----:B------:R-:W-:Y:S02]  /*1c30*/  UMOV UR30, 0x0 ;  /* 0x00000000001e7882 */ /* 0x000fe40000000000 */
[----:B------:R1:W4:Y:S01]  /*1c40*/  SYNCS.PHASECHK.TRANS64.TRYWAIT P0, [UR8+0x48], R2 ;  /* 0x00004802ff0075a7 */ /* 0x0003220008001108 */
[----:B------:R-:W-:Y:S01]  /*1c50*/  UMOV UR31, 0x10000000 ;  /* 0x10000000001f7882 */ /* 0x000fe20000000000 */
[----:B------:R-:W-:Y:S02]  /*1c60*/  UIADD3 UR28, UP0, UPT, UR26, 0x180, URZ ;  /* 0x000001801a1c7890 */ /* 0x000fe4000ff1e0ff */
[----:B------:R2:W-:Y:S01]  /*1c70*/  UTMALDG.3D.2CTA [UR32], [UR18], desc[UR30] ;  /* 0x00001e20120075b4 */ /* 0x0005e20008211000 */
[----:B------:R-:W-:Y:S02]  /*1c80*/  UIADD3 UR8, UPT, UPT, UR5, 0x2a400, URZ ;  /* 0x0002a40005087890 */ /* 0x000fe4000fffe0ff */
[----:B------:R-:W-:Y:S01]  /*1c90*/  UIADD3.X UR29, UPT, UPT, URZ, UR27, URZ, UP0, !UPT ;  /* 0x0000001bff1d7290 */ /* 0x000fe200087fe4ff */
[----:B------:R-:W-:Y:S01]  /*1ca0*/  UMOV UR10, UR34 ;  /* 0x00000022000a7c82 */ /* 0x000fe20008000000 */
[----:B------:R-:W-:Y:S01]  /*1cb0*/  UMOV UR12, UR36 ;  /* 0x00000024000c7c82 */ /* 0x000fe20008000000 */
[----:B------:R-:W-:Y:S01]  /*1cc0*/  UMOV UR9, UR33 ;  /* 0x0000002100097c82 */ /* 0x000fe20008000000 */
[----:B------:R-:W-:Y:S01]  /*1cd0*/  UMOV UR25, UR7 ;  /* 0x0000000700197c82 */ /* 0x000fe20008000000 */
[----:B------:R-:W-:Y:S04]  /*1ce0*/  UMOV UR6, UR15 ;  /* 0x0000000f00067c82 */ /* 0x000fe80008000000 */
[----:B------:R1:W-:Y:S01]  /*1cf0*/  UTMALDG.3D.2CTA [UR8], [UR28], desc[UR30] ;  /* 0x00001e081c0075b4 */ /* 0x0003e20008211000 */
[----:B--2---:R-:W-:Y:S01]  /*1d00*/  UIADD3 UR34, UPT, UPT, UR34, 0x40, URZ ;  /* 0x0000004022227890 */ /* 0x004fe2000fffe0ff */
[----:B------:R-:W-:Y:S11]  /*1d10*/  BRA.U UP2, `(.L_x_32) ;  /* 0xfffffffd024c7547 */ /* 0x000ff6000b83ffff */
.L_x_26:
[----:B------:R-:W-:Y:S01]  /*1d20*/  ULEA UR5, UR15, UR4, 0x3 ;  /* 0x000000040f057291 */ /* 0x000fe2000f8e18ff */
[----:B-1----:R-:W-:Y:S01]  /*1d30*/  SHF.L.U32 R2, R17, 0x1f, RZ ;  /* 0x0000001f11027819 */ /* 0x002fe200000006ff */
[----:B------:R-:W-:Y:S01]  /*1d40*/  @!P1 SYNCS.ARRIVE.TRANS64.A1T0 RZ, [UR4+0xc8], RZ ;  /* 0x0000c8ffffff99a7 */ /* 0x000fe20008100004 */
[----:B------:R-:W-:-:S06]  /*1d50*/  UISETP.GT.AND UP0, UPT, UR24, UR23, UPT ;  /* 0x000000171800728c */ /* 0x000fcc000bf04270 */
[----:B--2-4-:R1:W2:Y:S03]  /*1d60*/  SYNCS.PHASECHK.TRANS64.TRYWAIT P0, [UR5+0x48], R2 ;  /* 0x00004802ff0075a7 */ /* 0x0142a60008001105 */
[----:B------:R-:W-:Y:S05]  /*1d70*/  BRA.U !UP0, `(.L_x_33) ;  /* 0x0000000108c07547 */ /* 0x000fea000b800000 */
[----:B------:R-:W-:Y:S01]  /*1d80*/  UIADD3 UR28, UPT, UPT, UR21, UR25, URZ ;  /* 0x00000019151c7290 */ /* 0x000fe2000fffe0ff */
[----:B------:R-:W-:-:S11]  /*1d90*/  UMOV UR6, UR15 ;  /* 0x0000000f00067c82 */ /* 0x000fd60008000000 */
.L_x_39:
[----:B--2---:R-:W-:Y:S01]  /*1da0*/  @P5 MOV R3, 0xb000 ;  /* 0x0000b00000035802 */ /* 0x004fe20000000f00 */
[----:B------:R-:W-:Y:S01]  /*1db0*/  ULEA UR17, UR6, UR4, 0x3 ;  /* 0x0000000406117291 */ /* 0x000fe2000f8e18ff */
[----:B-12---:R-:W-:Y:S11]  /*1dc0*/  @P0 BRA `(.L_x_34) ;  /* 0x00000000000c0947 */ /* 0x006ff60003800000 */
[----:B------:R-:W-:Y:S04]  /*1dd0*/  SHF.L.U32 R4, R17, 0x1f, RZ ;  /* 0x0000001f11047819 */ /* 0x000fe800000006ff */
[----:B------:R-:W2:Y:S02]  /*1de0*/  SYNCS.PHASECHK.TRANS64.TRYWAIT P0, [UR17+0x48], R4 ;  /* 0x00004804ff0075a7 */ /* 0x000ea40008001111 */
[----:B--2---:R-:W-:Y:S05]  /*1df0*/  @!P0 BRA `(.L_x_35) ;  /* 0x0000006c00388947 */ /* 0x004fea0003800000 */
.L_x_34:
[----:B------:R2:W-:Y:S01]  /*1e00*/  @P5 SYNCS.ARRIVE.TRANS64 RZ, [UR17], R3 ;  /* 0x00000003ffff59a7 */ /* 0x0005e20008000011 */
[----:B------:R-:W-:Y:S04]  /*1e10*/  ULOP3.LUT UR5, UR14, 0x2, URZ, 0xfc, !UPT ;  /* 0x000000020e057892 */ /* 0x000fe8000f8efcff */
[----:B------:R-:W-:Y:S09]  /*1e20*/  UISETP.NE.AND UP0, UPT, UR5, 0x2, UPT ;  /* 0x000000020500788c */ /* 0x000ff2000bf05270 */
[----:B------:R-:W-:Y:S05]  /*1e30*/  BRA.U UP0, `(.L_x_36) ;  /* 0x0000000100047547 */ /* 0x000fea000b800000 */
[----:B------:R-:W-:Y:S05]  /*1e40*/  BPT.TRAP 0x1 ;  /* 0x000000040000795c */ /* 0x000fea0000300000 */
.L_x_36:
[----:B------:R-:W-:Y:S04]  /*1e50*/  BSSY.RECONVERGENT B0, `(.L_x_37) ;  /* 0x0000003000007945 */ /* 0x000fe80003800200 */
[----:B------:R-:W-:Y:S05]  /*1e60*/  @!P4 BRA `(.L_x_38) ;  /* 0x000000000004c947 */ /* 0x000fea0003800000 */
[----:B------:R-:W-:Y:S05]  /*1e70*/  BPT.TRAP 0x1 ;  /* 0x000000040000795c */ /* 0x000fea0000300000 */
.L_x_38:
[----:B------:R-:W-:Y:S05]  /*1e80*/  BSYNC.RECONVERGENT B0 ;  /* 0x0000000000007941 */ /* 0x000fea0003800200 */
.L_x_37:
[----:B------:R-:W-:Y:S02]  /*1e90*/  UIADD3 UR15, UPT, UPT, UR6, 0x1, URZ ;  /* 0x00000001060f7890 */ /* 0x000fe4000fffe0ff */
[----:B------:R-:W-:Y:S02]  /*1ea0*/  ULEA UR16, UR6, UR4, 0xe ;  /* 0x0000000406107291 */ /* 0x000fe4000f8e70ff */
[----:B------:R-:W-:Y:S02]  /*1eb0*/  UISETP.NE.AND UP0, UPT, UR15, 0x9, UPT ;  /* 0x000000090f00788c */ /* 0x000fe4000bf05270 */
[----:B------:R-:W-:Y:S02]  /*1ec0*/  UIADD3 UR38, UP1, UPT, UR26, 0x80, URZ ;  /* 0x000000801a267890 */ /* 0x000fe4000ff3e0ff */
[----:B------:R-:W-:Y:S02]  /*1ed0*/  USEL UR9, URZ, 0x1, UP0 ;  /* 0x00000001ff097887 */ /* 0x000fe40008000000 */
[----:B------:R-:W-:Y:S02]  /*1ee0*/  USEL UR15, UR15, URZ, UP0 ;  /* 0x000000ff0f0f7287 */ /* 0x000fe40008000000 */
[----:B------:R-:W-:Y:S02]  /*1ef0*/  ULOP3.LUT UR17, UR17, 0xfefffff8, URZ, 0xc0, !UPT ;  /* 0xfefffff811117892 */ /* 0x000fe4000f8ec0ff */
[----:B------:R-:W-:Y:S01]  /*1f00*/  ULEA UR8, UR15, UR4, 0x3 ;  /* 0x000000040f087291 */ /* 0x000fe2000f8e18ff */
[----:B------:R-:W-:Y:S01]  /*1f10*/  LOP3.LUT R17, R17, UR9, RZ, 0x3c, !PT ;  /* 0x0000000911117c12 */ /* 0x000fe2000f8e3cff */
[----:B------:R-:W-:Y:S02]  /*1f20*/  USHF.L.U32 UR18, UR25, 0x6, URZ ;  /* 0x0000000619127899 */ /* 0x000fe400080006ff */
[----:B------:R-:W-:Y:S01]  /*1f30*/  UIADD3 UR16, UPT, UPT, UR16, 0x6400, URZ ;  /* 0x0000640010107890 */ /* 0x000fe2000fffe0ff */
[----:B-1----:R-:W-:Y:S01]  /*1f40*/  SHF.L.U32 R2, R17, 0x1f, RZ ;  /* 0x0000001f11027819 */ /* 0x002fe200000006ff */
[----:B------:R-:W-:Y:S02]  /*1f50*/  UIADD3.X UR39, UPT, UPT, URZ, UR27, URZ, UP1, !UPT ;  /* 0x0000001bff277290 */ /* 0x000fe40008ffe4ff */
[----:B------:R-:W-:Y:S01]  /*1f60*/  UIMAD UR5, UR6, 0x1800, UR4 ;  /* 0x00001800060578a4 */ /* 0x000fe2000f8e0204 */
[----:B------:R4:W1:Y:S01]  /*1f70*/  SYNCS.PHASECHK.TRANS64.TRYWAIT P0, [UR8+0x48], R2 ;  /* 0x00004802ff0075a7 */ /* 0x0008620008001108 */
[----:B------:R-:W-:Y:S02]  /*1f80*/  UIADD3 UR32, UP0, UPT, UR26, 0x180, URZ ;  /* 0x000001801a207890 */ /* 0x000fe4000ff1e0ff */
[----:B------:R-:W-:Y:S01]  /*1f90*/  UIADD3 UR8, UPT, UPT, UR5, 0x2a400, URZ ;  /* 0x0002a40005087890 */ /* 0x000fe2000fffe0ff */
[----:B------:R-:W-:Y:S01]  /*1fa0*/  UMOV UR30, 0x0 ;  /* 0x00000000001e7882 */ /* 0x000fe20000000000 */
[----:B------:R-:W-:Y:S01]  /*1fb0*/  UMOV UR31, 0x10000000 ;  /* 0x10000000001f7882 */ /* 0x000fe20000000000 */
[----:B------:R-:W-:Y:S01]  /*1fc0*/  UMOV UR19, UR35 ;  /* 0x0000002300137c82 */ /* 0x000fe20008000000 */
[----:B------:R-:W-:Y:S01]  /*1fd0*/  UMOV UR20, UR36 ;  /* 0x0000002400147c82 */ /* 0x000fe20008000000 */
[----:B------:R-:W-:Y:S01]  /*1fe0*/  UIADD3.X UR33, UPT, UPT, URZ, UR27, URZ, UP0, !UPT ;  /* 0x0000001bff217290 */ /* 0x000fe200087fe4ff */
[----:B------:R4:W-:Y:S01]  /*1ff0*/  UTMALDG.3D.2CTA [UR16], [UR38], desc[UR30] ;  /* 0x00001e10260075b4 */ /* 0x0009e20008211000 */
[----:B------:R-:W-:Y:S01]  /*2000*/  UIADD3 UR25, UPT, UPT, UR25, 0x1, URZ ;  /* 0x0000000119197890 */ /* 0x000fe2000fffe0ff */
[----:B------:R-:W-:Y:S01]  /*2010*/  UMOV UR12, UR36 ;  /* 0x00000024000c7c82 */ /* 0x000fe20008000000 */
[----:B------:R-:W-:Y:S01]  /*2020*/  UMOV UR9, UR17 ;  /* 0x0000001100097c82 */ /* 0x000fe20008000000 */
[----:B------:R-:W-:Y:S01]  /*2030*/  UMOV UR10, UR18 ;  /* 0x00000012000a7c82 */ /* 0x000fe20008000000 */
[----:B------:R-:W-:Y:S03]  /*2040*/  UISETP.NE.AND UP0, UPT, UR25, UR28, UPT ;  /* 0x0000001c1900728c */ /* 0x000fe6000bf05270 */
[----:B------:R4:W-:Y:S01]  /*2050*/  UTMALDG.3D.2CTA [UR8], [UR32], desc[UR30] ;  /* 0x00001e08200075b4 */ /* 0x0009e20008211000 */
[----:B------:R-:W-:Y:S05]  /*2060*/  UMOV UR6, UR15 ;  /* 0x0000000f00067c82 */ /* 0x000fea0008000000 */
[----:B----4-:R-:W-:Y:S05]  /*2070*/  BRA.U UP0, `(.L_x_39) ;  /* 0xfffffffd00487547 */ /* 0x010fea000b83ffff */
.L_x_33:
[C---:B-1----:R-:W-:Y:S01]  /*2080*/  LEA R2, R16.reuse, UR4, 0x3 ;  /* 0x0000000410027c11 */ /* 0x042fe2000f8e18ff */
[----:B------:R-:W-:Y:S01]  /*2090*/  NOP ;  /* 0x0000000000007918 */ /* 0x000fe20000000000 */
[----:B--2---:R-:W-:Y:S02]  /*20a0*/  SHF.L.U32 R3, R13, 0x1f, RZ ;  /* 0x0000001f0d037819 */ /* 0x004fe400000006ff */
[----:B------:R-:W-:Y:S02]  /*20b0*/  LEA R4, R16, UR4, 0x4 ;  /* 0x0000000410047c11 */ /* 0x000fe4000f8e20ff */
[----:B------:R-:W1:Y:S02]  /*20c0*/  SYNCS.PHASECHK.TRANS64.TRYWAIT P0, [R2+URZ+0xd0], R3 ;  /* 0x0000d003020075a7 */ /* 0x000e6400080011ff */
[----:B-1----:R-:W-:Y:S05]  /*20d0*/  @!P0 BRA `(.L_x_40) ;  /* 0x0000006800988947 */ /* 0x002fea0003800000 */
.L_x_149:
[----:B------:R-:W2:Y:S01]  /*20e0*/  LDS.128 R4, [R4+0x160] ;  /* 0x0001600004047984 */ /* 0x000ea20000000c00 */
[----:B------:R-:W-:Y:S01]  /*20f0*/  ISETP.GE.AND P0, PT, R37, 0x1, PT ;  /* 0x000000012500780c */ /* 0x000fe20003f06270 */
[----:B-1----:R-:W-:Y:S01]  /*2100*/  VIADD R2, R2, 0xe0 ;  /* 0x000000e002027836 */ /* 0x002fe20000000000 */
[----:B------:R-:W-:Y:S01]  /*2110*/  @!PT LDS RZ, [RZ] ;  /* 0x00000000fffff984 */ /* 0x000fe20000000800 */
[----:B------:R-:W-:Y:S01]  /*2120*/  @!PT LDS RZ, [RZ] ;  /* 0x00000000fffff984 */ /* 0x000fe20000000800 */
[----:B------:R-:W-:Y:S01]  /*2130*/  @!PT LDS RZ, [RZ] ;  /* 0x00000000fffff984 */ /* 0x000fe20000000800 */
[----:B------:R-:W-:Y:S01]  /*2140*/  @!PT LDS RZ, [RZ] ;  /* 0x00000000fffff984 */ /* 0x000fe20000000800 */
[----:B------:R1:W-:Y:S06]  /*2150*/  MEMBAR.ALL.CTA ;  /* 0x0000000000007992 */ /* 0x0003ec0000008000 */
[----:B-1----:R-:W1:Y:S01]  /*2160*/  FENCE.VIEW.ASYNC.S ;  /* 0x00000000000073c6 */ /* 0x002e620000000000 */
[----:B------:R-:W-:-:S04]  /*2170*/  PRMT R2, RZ, 0x654, R2 ;  /* 0x00000654ff027816 */ /* 0x000fc80000000002 */
[----:B-1----:R1:W-:Y:S01]  /*2180*/  SYNCS.ARRIVE.TRANS64.RED.A1T0 RZ, [R2+URZ], RZ ;  /* 0x000000ff02ff79a7 */ /* 0x0023e200081004ff */
[----:B--2---:R-:W-:-:S13]  /*2190*/  LOP3.LUT P2, RZ, R6, 0x1, RZ, 0xc0, !PT ;  /* 0x0000000106ff7812 */ /* 0x004fda000784c0ff */
[----:B------:R-:W-:Y:S01]  /*21a0*/  @P2 SHF.R.U32.HI R3, RZ, 0x10, R5 ;  /* 0x00000010ff032819 */ /* 0x000fe20000011605 */
[----:B------:R-:W-:Y:S01]  /*21b0*/  VOTEU.ANY UP0, P2 ;  /* 0x0000000000ff7886 */ /* 0x000fe20001000100 */
[----:B------:R-:W-:Y:S02]  /*21c0*/  @P2 MOV R10, R4 ;  /* 0x00000004000a2202 */ /* 0x000fe40000000f00 */
[----:B------:R-:W-:Y:S02]  /*21d0*/  @P2 R2UR.BROADCAST UR5, R3 ;  /* 0x00000000030522ca */ /* 0x000fe400008e0000 */
[----:B------:R-:W-:-:S11]  /*21e0*/  @P2 LOP3.LUT R9, R5, 0xffff, RZ, 0xc0, !PT ;  /* 0x0000ffff05092812 */ /* 0x000fd600078ec0ff */
[----:B------:R-:W-:Y:S01]  /*21f0*/  @UP0 UMOV UR36, UR5 ;  /* 0x0000000500240c82 */ /* 0x000fe20008000000 */
[----:B-1----:R-:W-:Y:S05]  /*2200*/  @!P0 BRA `(.L_x_41) ;  /* 0x0000000000b88947 */ /* 0x002fea0003800000 */
[----:B------:R-:W3:Y:S01]  /*2210*/  LDC.64 R4, c[0x0][0xb18] ;  /* 0x0002c600ff047b82 */ /* 0x000ee20000000a00 */
[----:B------:R-:W-:-:S07]  /*2220*/  ISETP.NE.AND P3, PT, R37, 0x1, PT ;  /* 0x000000012500780c */ /* 0x000fce0003f65270 */
[----:B------:R-:W1:Y:S08]  /*2230*/  LDC.64 R6, c[0x0][0xb10] ;  /* 0x0002c400ff067b82 */ /* 0x000e700000000a00 */
[----:B------:R-:W2:Y:S08]  /*2240*/  LDC R14, c[0x0][0xb20] ;  /* 0x0002c800ff0e7b82 */ /* 0x000eb00000000800 */
[----:B------:R-:W4:Y:S01]  /*2250*/  LDC R15, c[0x0][0xb0c] ;  /* 0x0002c300ff0f7b82 */ /* 0x000f220000000800 */
[----:B---3--:R-:W-:Y:S01]  /*2260*/  IMAD.HI.U32 R21, R0, R5, RZ ;  /* 0x0000000500157227 */ /* 0x008fe200078e00ff */
[----:B------:R-:W-:-:S03]  /*2270*/  ISETP.NE.AND P0, PT, R4, 0x1, PT ;  /* 0x000000010400780c */ /* 0x000fc60003f05270 */
[----:B------:R-:W-:-:S03]  /*2280*/  IMAD.HI.U32 R5, R9, R5, RZ ;  /* 0x0000000509057227 */ /* 0x000fc600078e00ff */
[----:B------:R-:W3:Y:S01]  /*2290*/  LDC.64 R2, c[0x0][0xb28] ;  /* 0x0002ca00ff027b82 */ /* 0x000ee20000000a00 */
[----:B-1----:R-:W-:-:S04]  /*22a0*/  IMAD.HI.U32 R22, R8, R6, RZ ;  /* 0x0000000608167227 */ /* 0x002fc800078e00ff */
[----:B------:R-:W-:Y:S01]  /*22b0*/  IMAD.HI.U32 R23, R10, R6, RZ ;  /* 0x000000060a177227 */ /* 0x000fe200078e00ff */
[----:B------:R-:W-:Y:S02]  /*22c0*/  SHF.R.U32.HI R22, RZ, R7, R22 ;  /* 0x00000007ff167219 */ /* 0x000fe40000011616 */
[-C--:B--2---:R-:W-:Y:S02]  /*22d0*/  SHF.R.U32.HI R21, RZ, R14.reuse, R21 ;  /* 0x0000000eff157219 */ /* 0x084fe40000011615 */
[----:B------:R-:W-:Y:S02]  /*22e0*/  SHF.R.U32.HI R5, RZ, R14, R5 ;  /* 0x0000000eff057219 */ /* 0x000fe40000011605 */
[----:B------:R-:W-:Y:S02]  /*22f0*/  SEL R21, R0, R21, !P0 ;  /* 0x0000001500157207 */ /* 0x000fe40004000000 */
[----:B------:R-:W-:Y:S02]  /*2300*/  SHF.R.U32.HI R23, RZ, R7, R23 ;  /* 0x00000007ff177219 */ /* 0x000fe40000011617 */
[----:B----4-:R-:W-:-:S02]  /*2310*/  ISETP.NE.AND P1, PT, R15, 0x1, PT ;  /* 0x000000010f00780c */ /* 0x010fc40003f25270 */
[----:B------:R-:W-:Y:S02]  /*2320*/  SEL R5, R9, R5, !P0 ;  /* 0x0000000509057207 */ /* 0x000fe40004000000 */
[----:B------:R-:W-:Y:S02]  /*2330*/  SEL R22, R8, R22, !P1 ;  /* 0x0000001608167207 */ /* 0x000fe40004800000 */
[----:B------:R-:W-:Y:S01]  /*2340*/  SEL R23, R10, R23, !P1 ;  /* 0x000000170a177207 */ /* 0x000fe20004800000 */
[----:B---3--:R-:W-:-:S04]  /*2350*/  IMAD.HI.U32 R20, R21, R2, RZ ;  /* 0x0000000215147227 */ /* 0x008fc800078e00ff */
        /* <DEDUP_REMOVED lines=10> */
[----:B------:R-:W-:-:S04]  /*2400*/  @!P0 IMAD.HI.U32 R7, R23, R2, RZ ;  /* 0x0000000217078227 */ /* 0x000fc800078e00ff */
[----:B------:R-:W-:Y:S01]  /*2410*/  IMAD.MOV R2, RZ, RZ, -R6 ;  /* 0x000000ffff027224 */ /* 0x000fe200078e0a06 */
[----:B------:R-:W-:Y:S02]  /*2420*/  @!P0 SHF.R.U32.HI R3, RZ, R3, R7 ;  /* 0x00000003ff038219 */ /* 0x000fe40000011607 */
[----:B------:R-:W-:Y:S01]  /*2430*/  IADD3 R7, PT, PT, -R5, RZ, RZ ;  /* 0x000000ff05077210 */ /* 0x000fe20007ffe1ff */
[----:B------:R-:W-:Y:S01]  /*2440*/  IMAD R2, R37, R2, R5 ;  /* 0x0000000225027224 */ /* 0x000fe200078e0205 */
        /* <DEDUP_REMOVED lines=10> */
.L_x_41:
[----:B------:R-:W1:Y:S02]  /*24f0*/  LDCU UR5, c[0x0][0xb30] ;  /* 0x00016600ff0577ac */ /* 0x000e640008000800 */
[----:B-1----:R-:W-:-:S09]  /*2500*/  UISETP.NE.AND UP0, UPT, UR5, 0x1, UPT ;  /* 0x000000010500788c */ /* 0x002fd2000bf05270 */
[----:B------:R-:W-:Y:S05]  /*2510*/  BRA.U UP0, `(.L_x_42) ;  /* 0x0000000100407547 */ /* 0x000fea000b800000 */
[----:B------:R-:W1:Y:S08]  /*2520*/  LDC.64 R4, c[0x0][0xb10] ;  /* 0x0002c400ff047b82 */ /* 0x000e700000000a00 */
[----:B------:R-:W2:Y:S08]  /*2530*/  LDC.64 R2, c[0x0][0xb18] ;  /* 0x0002c600ff027b82 */ /* 0x000eb00000000a00 */
[----:B------:R-:W4:Y:S08]  /*2540*/  LDC R6, c[0x0][0xb20] ;  /* 0x0002c800ff067b82 */ /* 0x000f300000000800 */
[----:B------:R-:W3:Y:S01]  /*2550*/  LDC R7, c[0x0][0xb0c] ;  /* 0x0002c300ff077b82 */ /* 0x000ee20000000800 */
[----:B-1----:R-:W-:-:S05]  /*2560*/  IMAD.HI.U32 R4, R10, R4, RZ ;  /* 0x000000040a047227 */ /* 0x002fca00078e00ff */
[----:B------:R-:W-:Y:S01]  /*2570*/  SHF.R.U32.HI R4, RZ, R5, R4 ;  /* 0x00000005ff047219 */ /* 0x000fe20000011604 */
[----:B--2---:R-:W-:Y:S01]  /*2580*/  IMAD.HI.U32 R3, R9, R3, RZ ;  /* 0x0000000309037227 */ /* 0x004fe200078e00ff */
[----:B------:R-:W-:-:S04]  /*2590*/  ISETP.NE.AND P0, PT, R2, 0x1, PT ;  /* 0x000000010200780c */ /* 0x000fc80003f05270 */
[----:B----4-:R-:W-:-:S04]  /*25a0*/  SHF.R.U32.HI R3, RZ, R6, R3 ;  /* 0x00000006ff037219 */ /* 0x010fc80000011603 */
[----:B------:R-:W-:Y:S02]  /*25b0*/  SEL R3, R9, R3, !P0 ;  /* 0x0000000309037207 */ /* 0x000fe40004000000 */
[----:B---3--:R-:W-:-:S04]  /*25c0*/  ISETP.NE.AND P1, PT, R7, 0x1, PT ;  /* 0x000000010700780c */ /* 0x008fc80003f25270 */
[----:B------:R-:W-:-:S05]  /*25d0*/  SEL R4, R10, R4, !P1 ;  /* 0x000000040a047207 */ /* 0x000fca0004800000 */
[----:B------:R-:W-:Y:S02]  /*25e0*/  IMAD.IADD R5, R3, 0x1, -R4 ;  /* 0x0000000103057824 */ /* 0x000fe400078e0a04 */
[----:B------:R-:W-:Y:S02]  /*25f0*/  IMAD.IADD R3, R4, 0x1, -R3 ;  /* 0x0000000104037824 */ /* 0x000fe400078e0a03 */
[----:B------:R-:W-:Y:S02]  /*2600*/  IMAD R10, R5, R7, R10 ;  /* 0x00000007050a7224 */ /* 0x000fe400078e020a */
[----:B------:R-:W-:-:S07]  /*2610*/  IMAD R9, R3, R2, R9 ;  /* 0x0000000203097224 */ /* 0x000fce00078e0209 */
.L_x_42:
[----:B------:R-:W-:Y:S01]  /*2620*/  VIADD R16, R16, 0x1 ;  /* 0x0000000110107836 */ /* 0x000fe20000000000 */
[----:B------:R-:W-:Y:S01]  /*2630*/  PLOP3.LUT P1, PT, PT, PT, PT, 0x80, 0x8 ;  /* 0x000000000008781c */ /* 0x000fe20003f2f070 */
[----:B------:R-:W-:Y:S02]  /*2640*/  IMAD.IADD R14, R10, 0x1, R91 ;  /* 0x000000010a0e7824 */ /* 0x000fe400078e025b */
[----:B------:R-:W-:Y:S01]  /*2650*/  IMAD.IADD R15, R9, 0x1, R90 ;  /* 0x00000001090f7824 */ /* 0x000fe200078e025a */
[----:B------:R-:W-:-:S04]  /*2660*/  ISETP.NE.AND P0, PT, R16, 0x2, PT ;  /* 0x000000021000780c */ /* 0x000fc80003f05270 */
[----:B------:R-:W-:Y:S02]  /*2670*/  SEL R2, RZ, 0x1, P0 ;  /* 0x00000001ff027807 */ /* 0x000fe40000000000 */
[----:B------:R-:W-:Y:S02]  /*2680*/  SEL R16, R16, RZ, P0 ;  /* 0x000000ff10107207 */ /* 0x000fe40000000000 */
[----:B------:R-:W-:Y:S01]  /*2690*/  LOP3.LUT R13, R13, R2, RZ, 0x3c, !PT ;  /* 0x000000020d0d7212 */ /* 0x000fe200078e3cff */
[----:B------:R-:W-:Y:S06]  /*26a0*/  @P2 BRA `(.L_x_43) ;  /* 0xfffffff000582947 */ /* 0x000fec000383ffff */
[----:B------:R-:W-:Y:S01]  /*26b0*/  UIADD3 UR4, UPT, UPT, UR4, 0x48, URZ ;  /* 0x0000004804047890 */ /* 0x000fe2000fffe0ff */
[----:B------:R-:W-:-:S03]  /*26c0*/  SHF.L.U32 R2, R17, 0x1f, RZ ;  /* 0x0000001f11027819 */ /* 0x000fc600000006ff */
[----:B------:R-:W-:-:S09]  /*26d0*/  ULEA UR5, UR15, UR4, 0x3 ;  /* 0x000000040f057291 */ /* 0x000fd2000f8e18ff */
[----:B------:R-:W1:Y:S02]  /*26e0*/  SYNCS.PHASECHK.TRANS64.TRYWAIT P0, [UR5], R2 ;  /* 0x00000002ff0075a7 */ /* 0x000e640008001105 */
[----:B-1----:R-:W-:Y:S05]  /*26f0*/  @!P0 BRA `(.L_x_44) ;  /* 0x0000006400248947 */ /* 0x002fea0003800000 */
.L_x_151:
[----:B------:R-:W-:-:S04]  /*2700*/  UIADD3 UR6, UPT, UPT, UR15, 0x1, URZ ;  /* 0x000000010f067890 */ /* 0x000fc8000fffe0ff */
[----:B------:R-:W-:-:S04]  /*2710*/  UISETP.NE.AND UP0, UPT, UR6, 0x9, UPT ;  /* 0x000000090600788c */ /* 0x000fc8000bf05270 */
[----:B------:R-:W-:Y:S02]  /*2720*/  USEL UR7, URZ, 0x1, UP0 ;  /* 0x00000001ff077887 */ /* 0x000fe40008000000 */
[----:B------:R-:W-:-:S04]  /*2730*/  USEL UR6, UR6, URZ, UP0 ;  /* 0x000000ff06067287 */ /* 0x000fc80008000000 */
[----:B------:R-:W-:Y:S01]  /*2740*/  ULEA UR5, UR6, UR4, 0x3 ;  /* 0x0000000406057291 */ /* 0x000fe2000f8e18ff */
[----:B-1----:R-:W-:-:S04]  /*2750*/  LOP3.LUT R2, R17, UR7, RZ, 0x3c, !PT ;  /* 0x0000000711027c12 */ /* 0x002fc8000f8e3cff */
[----:B------:R-:W-:-:S04]  /*2760*/  SHF.L.U32 R3, R2, 0x1f, RZ ;  /* 0x0000001f02037819 */ /* 0x000fc800000006ff */
[----:B------:R-:W1:Y:S02]  /*2770*/  SYNCS.PHASECHK.TRANS64.TRYWAIT P0, [UR5], R3 ;  /* 0x00000003ff0075a7 */ /* 0x000e640008001105 */
[----:B-1----:R-:W-:Y:S05]  /*2780*/  @!P0 BRA `(.L_x_45) ;  /* 0x0000006400188947 */ /* 0x002fea0003800000 */
.L_x_153:
[----:B------:R-:W-:-:S04]  /*2790*/  UIADD3 UR6, UPT, UPT, UR6, 0x1, URZ ;  /* 0x0000000106067890 */ /* 0x000fc8000fffe0ff */
[----:B------:R-:W-:-:S04]  /*27a0*/  UISETP.NE.AND UP0, UPT, UR6, 0x9, UPT ;  /* 0x000000090600788c */ /* 0x000fc8000bf05270 */
[----:B------:R-:W-:Y:S02]  /*27b0*/  USEL UR7, URZ, 0x1, UP0 ;  /* 0x00000001ff077887 */ /* 0x000fe40008000000 */
[----:B------:R-:W-:-:S04]  /*27c0*/  USEL UR6, UR6, URZ, UP0 ;  /* 0x000000ff06067287 */ /* 0x000fc80008000000 */
[----:B------:R-:W-:Y:S01]  /*27d0*/  ULEA UR5, UR6, UR4, 0x3 ;  /* 0x0000000406057291 */ /* 0x000fe2000f8e18ff */
[----:B------:R-:W-:-:S04]  /*27e0*/  LOP3.LUT R2, R2, UR7, RZ, 0x3c, !PT ;  /* 0x0000000702027c12 */ /* 0x000fc8000f8e3cff */
[----:B-1----:R-:W-:-:S04]  /*27f0*/  SHF.L.U32 R3, R2, 0x1f, RZ ;  /* 0x0000001f02037819 */ /* 0x002fc800000006ff */
[----:B------:R-:W1:Y:S02]  /*2800*/  SYNCS.PHASECHK.TRANS64.TRYWAIT P0, [UR5], R3 ;  /* 0x00000003ff0075a7 */ /* 0x000e640008001105 */
[----:B-1----:R-:W-:Y:S05]  /*2810*/  @!P0 BRA `(.L_x_46) ;  /* 0x00000064000c8947 */ /* 0x002fea0003800000 */
.L_x_155:
        /* <DEDUP_REMOVED lines=9> */
.L_x_157:
        /* <DEDUP_REMOVED lines=9> */
.L_x_159:
        /* <DEDUP_REMOVED lines=9> */
.L_x_161:
        /* <DEDUP_REMOVED lines=9> */
.L_x_163:
        /* <DEDUP_REMOVED lines=9> */
.L_x_165:
[----:B------:R-:W-:-:S04]  /*2af0*/  UIADD3 UR6, UPT, UPT, UR6, 0x1, URZ ;  /* 0x0000000106067890 */ /* 0x000fc8000fffe0ff */
[----:B------:R-:W-:-:S04]  /*2b00*/  UISETP.NE.AND UP0, UPT, UR6, 0x9, UPT ;  /* 0x000000090600788c */ /* 0x000fc8000bf05270 */
[----:B------:R-:W-:Y:S02]  /*2b10*/  USEL UR5, URZ, 0x1, UP0 ;  /* 0x00000001ff057887 */ /* 0x000fe40008000000 */
[----:B------:R-:W-:-:S04]  /*2b20*/  USEL UR6, UR6, URZ, UP0 ;  /* 0x000000ff06067287 */ /* 0x000fc80008000000 */
[----:B------:R-:W-:Y:S01]  /*2b30*/  ULEA UR6, UR6, UR4, 0x3 ;  /* 0x0000000406067291 */ /* 0x000fe2000f8e18ff */
[----:B------:R-:W-:-:S04]  /*2b40*/  LOP3.LUT R2, R2, UR5, RZ, 0x3c, !PT ;  /* 0x0000000502027c12 */ /* 0x000fc8000f8e3cff */
[----:B------:R-:W-:Y:S01]  /*2b50*/  SHF.L.U32 R2, R2, 0x1f, RZ ;  /* 0x0000001f02027819 */ /* 0x000fe200000006ff */
[----:B-1-3--:R-:W-:-:S07]  /*2b60*/  IMAD.U32 R0, RZ, RZ, UR6 ;  /* 0x00000006ff007e24 */ /* 0x00afce000f8e00ff */
.L_x_52:
[----:B-1----:R1:W2:Y:S02]  /*2b70*/  SYNCS.PHASECHK.TRANS64.TRYWAIT P0, [R0+URZ], R2 ;  /* 0x00000002000075a7 */ /* 0x0022a400080011ff */
[----:B--2---:R-:W-:Y:S05]  /*2b80*/  @!P0 NANOSLEEP.SYNCS 0x989680 ;  /* 0x009896800000895d */ /* 0x004fea0003900000 */
[----:B------:R-:W2:Y:S02]  /*2b90*/  @!P0 SYNCS.PHASECHK.TRANS64 P0, [R0+URZ], R2 ;  /* 0x00000002000085a7 */ /* 0x000ea400080010ff */
[----:B--2---:R-:W-:Y:S05]  /*2ba0*/  @P0 EXIT ;  /* 0x000000000000094d */ /* 0x004fea0003800000 */
[----:B------:R-:W-:Y:S05]  /*2bb0*/  BRA `(.L_x_52) ;  /* 0xfffffffc00ec7947 */ /* 0x000fea000383ffff */
.L_x_23:
[----:B------:R-:W-:-:S04]  /*2bc0*/  UISETP.NE.AND UP1, UPT, UR37, URZ, UPT ;  /* 0x000000ff2500728c */ /* 0x000fc8000bf25270 */
[----:B------:R-:W-:-:S09]  /*2bd0*/  UISETP.NE.OR UP1, UPT, UR10, 0x1, UP1 ;  /* 0x000000010a00788c */ /* 0x000fd20008f25670 */
[----:B------:R-:W-:Y:S05]  /*2be0*/  BRA.U UP1, `(.L_x_53) ;  /* 0x00000005014c7547 */ /* 0x000fea000b800000 */
[----:B------:R-:W-:Y:S01]  /*2bf0*/  HFMA2 R11, -RZ, RZ, 0, 0 ;  /* 0x00000000ff0b7431 */ /* 0x000fe200000001ff */
[----:B------:R-:W-:Y:S01]  /*2c00*/  ISETP.GE.U32.AND P2, PT, R10, 0x2, PT ;  /* 0x000000020a00780c */ /* 0x000fe20003f46070 */
[----:B------:R-:W-:Y:S01]  /*2c10*/  IMAD.MOV.U32 R12, RZ, RZ, 0x1 ;  /* 0x00000001ff0c7424 */ /* 0x000fe200078e00ff */
[----:B------:R-:W-:Y:S01]  /*2c20*/  CS2R R8, SRZ ;  /* 0x0000000000087805 */ /* 0x000fe2000001ff00 */
[----:B------:R-:W-:Y:S01]  /*2c30*/  IMAD.MOV.U32 R3, RZ, RZ, RZ ;  /* 0x000000ffff037224 */ /* 0x000fe200078e00ff */
[----:B------:R-:W-:Y:S01]  /*2c40*/  UMOV UR4, 0x400 ;  /* 0x0000040000047882 */ /* 0x000fe20000000000 */
[----:B------:R-:W-:Y:S01]  /*2c50*/  UMOV UR6, URZ ;  /* 0x000000ff00067c82 */ /* 0x000fe20008000000 */
[----:B------:R-:W-:-:S12]  /*2c60*/  ULEA UR37, UR37, UR4, 0x18 ;  /* 0x0000000425257291 */ /* 0x000fd8000f8ec0ff */
.L_x_57:
[----:B------:R-:W-:Y:S02]  /*2c70*/  LEA R0, R3, UR37, 0x3 ;  /* 0x0000002503007c11 */ /* 0x000fe4000f8e18ff */
[----:B------:R-:W-:-:S03]  /*2c80*/  SHF.L.U32 R4, R8, 0x1f, RZ ;  /* 0x0000001f08047819 */ /* 0x000fc600000006ff */
[----:B------:R-:W-:Y:S01]  /*2c90*/  VIADD R5, R0, 0x140 ;  /* 0x0000014000057836 */ /* 0x000fe20000000000 */
[----:B------:R-:W1:Y:S02]  /*2ca0*/  SYNCS.PHASECHK.TRANS64.TRYWAIT P0, [R0+URZ+0x130], R4 ;  /* 0x00013004000075a7 */ /* 0x000e6400080011ff */
[----:B-1----:R-:W-:Y:S05]  /*2cb0*/  @!P0 BRA `(.L_x_54) ;  /* 0x0000006000748947 */ /* 0x002fea0003800000 */
.L_x_166:
[----:B------:R-:W-:Y:S01]  /*2cc0*/  ULEA UR5, UR6, UR37, 0x3 ;  /* 0x0000002506057291 */ /* 0x000fe2000f8e18ff */
[----:B-1----:R-:W-:Y:S01]  /*2cd0*/  PRMT R0, RZ, 0x654, R5 ;  /* 0x00000654ff007816 */ /* 0x002fe20000000005 */
[----:B------:R-:W-:Y:S01]  /*2ce0*/  @!P2 IMAD.MOV.U32 R4, RZ, RZ, 0x10 ;  /* 0x00000010ff04a424 */ /* 0x000fe200078e00ff */
[----:B------:R-:W-:Y:S01]  /*2cf0*/  SHF.L.U32 R5, R12, 0x1f, RZ ;  /* 0x0000001f0c057819 */ /* 0x000fe200000006ff */
[----:B------:R-:W-:Y:S01]  /*2d00*/  UIADD3 UR4, UPT, UPT, UR5, 0xd0, URZ ;  /* 0x000000d005047890 */ /* 0x000fe2000fffe0ff */
[----:B------:R1:W-:Y:S05]  /*2d10*/  SYNCS.ARRIVE.TRANS64.RED.A1T0 RZ, [R0+URZ], RZ ;  /* 0x000000ff00ff79a7 */ /* 0x0003ea00081004ff */
[----:B------:R-:W-:Y:S01]  /*2d20*/  IMAD.U32 R6, RZ, RZ, UR4 ;  /* 0x00000004ff067e24 */ /* 0x000fe2000f8e00ff */
[----:B------:R-:W2:Y:S04]  /*2d30*/  SYNCS.PHASECHK.TRANS64.TRYWAIT P0, [UR5+0xe0], R5 ;  /* 0x0000e005ff0075a7 */ /* 0x000ea80008001105 */
[----:B------:R-:W-:Y:S01]  /*2d40*/  PRMT R6, R10, 0x654, R6 ;  /* 0x000006540a067816 */ /* 0x000fe20000000006 */
[----:B-12---:R-:W-:Y:S06]  /*2d50*/  @!P0 BRA `(.L_x_55) ;  /* 0x0000006000608947 */ /* 0x006fec0003800000 */
.L_x_168:
[----:B------:R-:W-:Y:S01]  /*2d60*/  ULEA UR4, UR6, UR37, 0x4 ;  /* 0x0000002506047291 */ /* 0x000fe2000f8e20ff */
[----:B------:R-:W-:Y:S01]  /*2d70*/  SEL R2, R6, R2, !P2 ;  /* 0x0000000206027207 */ /* 0x000fe20005000000 */
[----:B------:R-:W-:Y:S01]  /*2d80*/  UIADD3 UR5, UPT, UPT, UR5, 0xd0, URZ ;  /* 0x000000d005057890 */ /* 0x000fe2000fffe0ff */
[----:B-1----:R-:W-:Y:S01]  /*2d90*/  LEA R0, R11, UR37, 0x3 ;  /* 0x000000250b007c11 */ /* 0x002fe2000f8e18ff */
[----:B------:R-:W-:Y:S01]  /*2da0*/  UIADD3 UR4, UPT, UPT, UR4, 0x160, URZ ;  /* 0x0000016004047890 */ /* 0x000fe2000fffe0ff */
[----:B------:R1:W-:Y:S01]  /*2db0*/  @!P2 SYNCS.ARRIVE.TRANS64.RED RZ, [R2+URZ], R4 ;  /* 0x0000000402ffa9a7 */ /* 0x0003e200080004ff */
[----:B------:R-:W-:Y:S01]  /*2dc0*/  UIADD3 UR6, UPT, UPT, UR6, 0x1, URZ ;  /* 0x0000000106067890 */ /* 0x000fe2000fffe0ff */
[----:B------:R-:W-:-:S03]  /*2dd0*/  VIADD R3, R3, 0x1 ;  /* 0x0000000103037836 */ /* 0x000fc60000000000 */
[----:B------:R-:W-:Y:S02]  /*2de0*/  UISETP.NE.AND UP0, UPT, UR6, 0x2, UPT ;  /* 0x000000020600788c */ /* 0x000fe4000bf05270 */
[----:B------:R-:W-:Y:S01]  /*2df0*/  ISETP.NE.AND P0, PT, R3, 0x2, PT ;  /* 0x000000020300780c */ /* 0x000fe20003f05270 */
[----:B------:R-:W-:Y:S06]  /*2e00*/  UGETNEXTWORKID.BROADCAST [UR4], [UR5] ;  /* 0x00000000040073ca */ /* 0x000fec0008000100 */
[----:B------:R-:W-:Y:S02]  /*2e10*/  USEL UR4, URZ, 0x1, UP0 ;  /* 0x00000001ff047887 */ /* 0x000fe40008000000 */
[----:B------:R-:W-:-:S04]  /*2e20*/  USEL UR6, UR6, URZ, UP0 ;  /* 0x000000ff06067287 */ /* 0x000fc80008000000 */
[----:B------:R-:W-:Y:S02]  /*2e30*/  LOP3.LUT R12, R12, UR4, RZ, 0x3c, !PT ;  /* 0x000000040c0c7c12 */ /* 0x000fe4000f8e3cff */
[----:B-1----:R-:W-:-:S04]  /*2e40*/  SHF.L.U32 R4, R9, 0x1f, RZ ;  /* 0x0000001f09047819 */ /* 0x002fc800000006ff */
[----:B------:R-:W1:Y:S02]  /*2e50*/  SYNCS.PHASECHK.TRANS64.TRYWAIT P1, [R0+URZ+0xd0], R4 ;  /* 0x0000d004000075a7 */ /* 0x000e6400080211ff */
[----:B-1----:R-:W-:Y:S05]  /*2e60*/  @!P1 BRA `(.L_x_56) ;  /* 0x0000006000349947 */ /* 0x002fea0003800000 */
.L_x_169:
[----:B-1----:R-:W-:Y:S01]  /*2e70*/  LEA R4, R11, UR37, 0x4 ;  /* 0x000000250b047c11 */ /* 0x002fe2000f8e20ff */
[----:B------:R-:W-:Y:S01]  /*2e80*/  VIADD R0, R0, 0xe0 ;  /* 0x000000e000007836 */ /* 0x000fe20000000000 */
[----:B------:R-:W-:Y:S01]  /*2e90*/  SEL R3, R3, RZ, P0 ;  /* 0x000000ff03037207 */ /* 0x000fe20000000000 */
[----:B------:R-:W-:-:S03]  /*2ea0*/  VIADD R11, R11, 0x1 ;  /* 0x000000010b0b7836 */ /* 0x000fc60000000000 */
[----:B------:R-:W1:Y:S01]  /*2eb0*/  LDS.128 R4, [R4+0x160] ;  /* 0x0001600004047984 */ /* 0x000e620000000c00 */
[----:B------:R-:W-:Y:S02]  /*2ec0*/  PRMT R0, RZ, 0x654, R0 ;  /* 0x00000654ff007816 */ /* 0x000fe40000000000 */
[C---:B------:R-:W-:Y:S01]  /*2ed0*/  ISETP.NE.AND P1, PT, R11.reuse, 0x2, PT ;  /* 0x000000020b00780c */ /* 0x040fe20003f25270 */
[----:B------:R-:W-:Y:S01]  /*2ee0*/  @!PT LDS RZ, [RZ] ;  /* 0x00000000fffff984 */ /* 0x000fe20000000800 */
[----:B------:R-:W-:Y:S01]  /*2ef0*/  @!PT LDS RZ, [RZ] ;  /* 0x00000000fffff984 */ /* 0x000fe20000000800 */
[----:B------:R-:W-:Y:S01]  /*2f00*/  @!PT LDS RZ, [RZ] ;  /* 0x00000000fffff984 */ /* 0x000fe20000000800 */
[----:B------:R-:W-:Y:S01]  /*2f10*/  @!PT LDS RZ, [RZ] ;  /* 0x00000000fffff984 */ /* 0x000fe20000000800 */
[----:B------:R2:W-:Y:S06]  /*2f20*/  MEMBAR.ALL.CTA ;  /* 0x0000000000007992 */ /* 0x0005ec0000008000 */
[----:B--2---:R-:W2:Y:S01]  /*2f30*/  FENCE.VIEW.ASYNC.S ;  /* 0x00000000000073c6 */ /* 0x004ea20000000000 */
[----:B------:R-:W-:Y:S01]  /*2f40*/  SEL R11, R11, RZ, P1 ;  /* 0x000000ff0b0b7207 */ /* 0x000fe20000800000 */
[----:B--2---:R2:W-:Y:S01]  /*2f50*/  SYNCS.ARRIVE.TRANS64.RED.A1T0 RZ, [R0+URZ], RZ ;  /* 0x000000ff00ff79a7 */ /* 0x0045e200081004ff */
[----:B-1----:R-:W-:-:S02]  /*2f60*/  LOP3.LUT P3, RZ, R6, 0x1, RZ, 0xc0, !PT ;  /* 0x0000000106ff7812 */ /* 0x002fc4000786c0ff */
[----:B------:R-:W-:-:S04]  /*2f70*/  SEL R4, RZ, 0x1, P1 ;  /* 0x00000001ff047807 */ /* 0x000fc80000800000 */
[----:B------:R-:W-:Y:S02]  /*2f80*/  LOP3.LUT R9, R9, R4, RZ, 0x3c, !PT ;  /* 0x0000000409097212 */ /* 0x000fe400078e3cff */
[----:B--2---:R-:W-:-:S04]  /*2f90*/  SEL R0, RZ, 0x1, P0 ;  /* 0x00000001ff007807 */ /* 0x004fc80000000000 */
[----:B------:R-:W-:Y:S01]  /*2fa0*/  LOP3.LUT R8, R8, R0, RZ, 0x3c, !PT ;  /* 0x0000000008087212 */ /* 0x000fe200078e3cff */
[----:B------:R-:W-:Y:S06]  /*2fb0*/  @P3 BRA `(.L_x_57) ;  /* 0xfffffffc002c3947 */ /* 0x000fec000383ffff */
[----:B------:R-:W-:Y:S01]  /*2fc0*/  ULEA UR5, UR6, UR37, 0x3 ;  /* 0x0000002506057291 */ /* 0x000fe2000f8e18ff */
[----:B------:R-:W-:-:S08]  /*2fd0*/  SHF.L.U32 R2, R12, 0x1f, RZ ;  /* 0x0000001f0c027819 */ /* 0x000fd000000006ff */
[----:B------:R-:W1:Y:S02]  /*2fe0*/  SYNCS.PHASECHK.TRANS64 P0, [UR5+0xe0], R2 ;  /* 0x0000e002ff0075a7 */ /* 0x000e640008001005 */
[----:B-1----:R-:W-:Y:S05]  /*2ff0*/  @P0 BRA `(.L_x_58) ;  /* 0x0000000000080947 */ /* 0x002fea0003800000 */
[----:B------:R-:W1:Y:S02]  /*3000*/  SYNCS.PHASECHK.TRANS64.TRYWAIT P0, [UR5+0xe0], R2 ;  /* 0x0000e002ff0075a7 */ /* 0x000e640008001105 */
[----:B-1----:R-:W-:Y:S05]  /*3010*/  @!P0 BRA `(.L_x_59) ;  /* 0x0000005c00dc8947 */ /* 0x002fea0003800000 */
.L_x_58:
[----:B------:R-:W-:-:S04]  /*3020*/  UIADD3 UR4, UPT, UPT, UR6, 0x1, URZ ;  /* 0x0000000106047890 */ /* 0x000fc8000fffe0ff */
[----:B------:R-:W-:-:S04]  /*3030*/  UISETP.NE.AND UP0, UPT, UR4, 0x2, UPT ;  /* 0x000000020400788c */ /* 0x000fc8000bf05270 */
[----:B------:R-:W-:Y:S02]  /*3040*/  USEL UR7, URZ, 0x1, UP0 ;  /* 0x00000001ff077887 */ /* 0x000fe40008000000 */
[----:B------:R-:W-:-:S04]  /*3050*/  USEL UR4, UR4, URZ, UP0 ;  /* 0x000000ff04047287 */ /* 0x000fc80008000000 */
[----:B------:R-:W-:Y:S01]  /*3060*/  ULEA UR4, UR4, UR37, 0x3 ;  /* 0x0000002504047291 */ /* 0x000fe2000f8e18ff */
[----:B-1----:R-:W-:-:S04]  /*3070*/  LOP3.LUT R2, R12, UR7, RZ, 0x3c, !PT ;  /* 0x000000070c027c12 */ /* 0x002fc8000f8e3cff */
[----:B------:R-:W-:-:S04]  /*3080*/  SHF.L.U32 R0, R2, 0x1f, RZ ;  /* 0x0000001f02007819 */ /* 0x000fc800000006ff */
[----:B------:R-:W1:Y:S02]  /*3090*/  SYNCS.PHASECHK.TRANS64 P0, [UR4+0xe0], R0 ;  /* 0x0000e000ff0075a7 */ /* 0x000e640008001004 */
[----:B-1----:R-:W-:Y:S05]  /*30a0*/  @P0 EXIT ;  /* 0x000000000000094d */ /* 0x002fea0003800000 */
[----:B------:R-:W-:Y:S02]  /*30b0*/  SHF.L.U32 R2, R2, 0x1f, RZ ;  /* 0x0000001f02027819 */ /* 0x000fe400000006ff */
[----:B------:R-:W-:-:S07]  /*30c0*/  MOV R0, UR4 ;  /* 0x0000000400007c02 */ /* 0x000fce0008000f00 */
.L_x_60:
[----:B-1----:R1:W2:Y:S02]  /*30d0*/  SYNCS.PHASECHK.TRANS64.TRYWAIT P0, [R0+URZ+0xe0], R2 ;  /* 0x0000e002000075a7 */ /* 0x0022a400080011ff */
[----:B--2---:R-:W-:Y:S05]  /*30e0*/  @!P0 NANOSLEEP.SYNCS 0x989680 ;  /* 0x009896800000895d */ /* 0x004fea0003900000 */
[----:B------:R-:W2:Y:S02]  /*30f0*/  @!P0 SYNCS.PHASECHK.TRANS64 P0, [R0+URZ+0xe0], R2 ;  /* 0x0000e002000085a7 */ /* 0x000ea400080010ff */
[----:B--2---:R-:W-:Y:S05]  /*3100*/  @P0 EXIT ;  /* 0x000000000000094d */ /* 0x004fea0003800000 */
[----:B------:R-:W-:Y:S05]  /*3110*/  BRA `(.L_x_60) ;  /* 0xfffffffc00ec7947 */ /* 0x000fea000383ffff */
.L_x_53:
[----:B------:R-:W-:Y:S05]  /*3120*/  BRA.U UP4, `(.L_x_61) ;  /* 0x0000001104d87547 */ /* 0x000fea000b800000 */
[----:B------:R-:W-:Y:S01]  /*3130*/  UMOV UR4, 0x40 ;  /* 0x0000004000047882 */ /* 0x000fe20000000000 */
[----:B------:R-:W-:Y:S01]  /*3140*/  NOP ;  /* 0x0000000000007918 */ /* 0x000fe20000000000 */
[----:B------:R-:W-:Y:S01]  /*3150*/  ULEA UR4, UR37, UR4, 0x18 ;  /* 0x0000000425047291 */ /* 0x000fe2000f8ec0ff */
[----:B------:R-:W-:Y:S02]  /*3160*/  UMOV UR5, 0x400 ;  /* 0x0000040000057882 */ /* 0x000fe40000000000 */
[----:B------:R-:W-:-:S06]  /*3170*/  ULEA UR37, UR37, UR5, 0x18 ;  /* 0x0000000525257291 */ /* 0x000fcc000f8ec0ff */
[----:B------:R-:W1:Y:S02]  /*3180*/  LDS.U8 R2, [UR4+0x1c] ;  /* 0x00001c04ff027984 */ /* 0x000e640008000000 */
[----:B-1----:R-:W-:-:S13]  /*3190*/  ISETP.NE.AND P0, PT, R2, RZ, PT ;  /* 0x000000ff0200720c */ /* 0x002fda0003f05270 */
[----:B------:R-:W-:Y:S05]  /*31a0*/  @P0 BRA `(.L_x_62) ;  /* 0x0000000400080947 */ /* 0x000fea0003800000 */
[----:B------:R-:W-:Y:S02]  /*31b0*/  UISETP.NE.U32.AND UP0, UPT, UR9, 0x1, UPT ;  /* 0x000000010900788c */ /* 0x000fe4000bf05070 */
[----:B------:R-:W-:-:S07]  /*31c0*/  UIADD3 UR6, UPT, UPT, UR4, 0x8, URZ ;  /* 0x0000000804067890 */ /* 0x000fce000fffe0ff */
[----:B------:R-:W-:Y:S05]  /*31d0*/  BRA.U !UP0, `(.L_x_63) ;  /* 0x00000001089c7547 */ /* 0x000fea000b800000 */
[----:B------:R-:W-:Y:S01]  /*31e0*/  ELECT P0, URZ, PT ;  /* 0x0000000000ff782f */ /* 0x000fe20003800000 */
[----:B------:R-:W-:-:S12]  /*31f0*/  BSSY B0, `(.L_x_63) ;  /* 0x0000025000007945 */ /* 0x000fd80003800000 */
[----:B------:R-:W-:Y:S05]  /*3200*/  @!P0 BRA `(.L_x_64) ;  /* 0x00000000008c8947 */ /* 0x000fea0003800000 */
[----:B------:R-:W-:-:S05]  /*3210*/  UMOV UR5, 0x10 ;  /* 0x0000001000057882 */ /* 0x000fca0000000000 */
[----:B------:R-:W-:Y:S04]  /*3220*/  DEPBAR.LE SB1, 0x36 ;  /* 0x00009d800000791a */ /* 0x000fe80000000000 */
[----:B------:R-:W1:Y:S02]  /*3230*/  UTCATOMSWS.2CTA.FIND_AND_SET.ALIGN UP1, UR5, UR5 ;  /* 0x00000005000575e3 */ /* 0x000e640008220800 */
[----:B-1----:R-:W-:Y:S01]  /*3240*/  MOV R10, UR5 ;  /* 0x00000005000a7c02 */ /* 0x002fe20008000f00 */
[----:B------:R-:W-:Y:S06]  /*3250*/  BRA.U UP1, `(.L_x_65) ;  /* 0x0000000101187547 */ /* 0x000fec000b800000 */
.L_x_66:
[----:B------:R-:W-:Y:S05]  /*3260*/  NANOSLEEP 0x64 ;  /* 0x000000640000795d */ /* 0x000fea0003800000 */
[----:B------:R-:W-:-:S05]  /*3270*/  UMOV UR5, 0x10 ;  /* 0x0000001000057882 */ /* 0x000fca0000000000 */
[----:B------:R-:W-:Y:S04]  /*3280*/  DEPBAR.LE SB1, 0x36 ;  /* 0x00009d800000791a */ /* 0x000fe80000000000 */
[----:B------:R-:W1:Y:S02]  /*3290*/  UTCATOMSWS.2CTA.FIND_AND_SET.ALIGN UP1, UR5, UR5 ;  /* 0x00000005000575e3 */ /* 0x000e640008220800 */
[----:B-1----:R-:W-:Y:S01]  /*32a0*/  MOV R10, UR5 ;  /* 0x00000005000a7c02 */ /* 0x002fe20008000f00 */
[----:B------:R-:W-:Y:S05]  /*32b0*/  BRA.U !UP1, `(.L_x_66) ;  /* 0xfffffffd09e87547 */ /* 0x000fea000b83ffff */
.L_x_65:
[----:B------:R-:W1:Y:S01]  /*32c0*/  LDS R5, [UR4+0x10] ;  /* 0x00001004ff057984 */ /* 0x000e620008000800 */
[----:B------:R-:W-:Y:S01]  /*32d0*/  IMAD.U32 R3, RZ, RZ, UR37 ;  /* 0x00000025ff037e24 */ /* 0x000fe2000f8e00ff */
[----:B------:R-:W-:-:S03]  /*32e0*/  MOV R2, UR8 ;  /* 0x0000000800027c02 */ /* 0x000fc60008000f00 */
[----:B------:R-:W-:Y:S01]  /*32f0*/  VIADD R3, R3, 0x180 ;  /* 0x0000018003037836 */ /* 0x000fe20000000000 */
[----:B-1----:R-:W-:-:S04]  /*3300*/  SHF.L.U32 R5, R5, 0x1f, RZ ;  /* 0x0000001f05057819 */ /* 0x002fc800000006ff */
[----:B------:R-:W1:Y:S02]  /*3310*/  SYNCS.PHASECHK.TRANS64.TRYWAIT P0, [UR4+0x8], R5 ;  /* 0x00000805ff0075a7 */ /* 0x000e640008001104 */
[----:B-1----:R-:W-:Y:S05]  /*3320*/  @P0 BRA `(.L_x_67) ;  /* 0x0000000000080947 */ /* 0x002fea0003800000 */
[----:B------:R-:W1:Y:S02]  /*3330*/  SYNCS.PHASECHK.TRANS64.TRYWAIT P0, [UR4+0x8], R5 ;  /* 0x00000805ff0075a7 */ /* 0x000e640008001104 */
[----:B-1----:R-:W-:Y:S05]  /*3340*/  @!P0 BRA `(.L_x_68) ;  /* 0x0000005c00288947 */ /* 0x002fea0003800000 */
.L_x_67:
[----:B-1----:R-:W-:Y:S01]  /*3350*/  HFMA2 R4, -RZ, RZ, 0, 5.9604644775390625e-08 ;  /* 0x00000001ff047431 */ /* 0x002fe200000001ff */
[----:B------:R-:W-:Y:S01]  /*3360*/  UPRMT UR5, UR8, 0x654, UR6 ;  /* 0x0000065408057896 */ /* 0x000fe20008000006 */
[----:B------:R-:W-:Y:S01]  /*3370*/  IMAD.MOV.U32 R7, RZ, RZ, 0xffff ;  /* 0x0000ffffff077424 */ /* 0x000fe200078e00ff */
[----:B------:R-:W-:Y:S01]  /*3380*/  PRMT R2, R2, 0x654, R3 ;  /* 0x0000065402027816 */ /* 0x000fe20000000003 */
[----:B------:R-:W-:Y:S02]  /*3390*/  IMAD.MOV.U32 R5, RZ, RZ, 0x4 ;  /* 0x00000004ff057424 */ /* 0x000fe400078e00ff */
[----:B------:R-:W-:Y:S01]  /*33a0*/  IMAD.SHL.U32 R9, R10, 0x20, RZ ;  /* 0x000000200a097824 */ /* 0x000fe200078e00ff */
[----:B------:R-:W-:Y:S02]  /*33b0*/  MOV R3, UR5 ;  /* 0x0000000500037c02 */ /* 0x000fe40008000f00 */
[-C--:B------:R-:W-:Y:S01]  /*33c0*/  SHF.L.U32 R7, R7, R10.reuse, RZ ;  /* 0x0000000a07077219 */ /* 0x080fe200000006ff */
[----:B------:R1:W-:Y:S01]  /*33d0*/  SYNCS.ARRIVE.TRANS64.RED RZ, [UR5], R5 ;  /* 0x00000005ffff79a7 */ /* 0x0003e20008000405 */
[----:B------:R-:W-:Y:S01]  /*33e0*/  SHF.L.U32 R6, R4, R10, RZ ;  /* 0x0000000a04067219 */ /* 0x000fe200000006ff */
[----:B------:R1:W-:Y:S04]  /*33f0*/  STS [UR37+0x180], R9 ;  /* 0x00018009ff007988 */ /* 0x0003e80008000825 */
[----:B------:R1:W-:Y:S04]  /*3400*/  STAS [R2.64], R10 ;  /* 0x0000000a02007dbd */ /* 0x0003e8000c0008ff */
[----:B------:R1:W-:Y:S04]  /*3410*/  ATOMS.OR RZ, [UR4+0x14], R7 ;  /* 0x00001407ffff798c */ /* 0x0003e8000b000004 */
[----:B------:R1:W-:Y:S04]  /*3420*/  ATOMS.OR RZ, [UR4+0x18], R6 ;  /* 0x00001806ffff798c */ /* 0x0003e8000b000004 */
[----:B------:R1:W-:Y:S02]  /*3430*/  ATOMS.XOR RZ, [UR4+0x10], R4 ;  /* 0x00001004ffff798c */ /* 0x0003e4000b800004 */
.L_x_64:
[----:B------:R-:W-:Y:S05]  /*3440*/  BSYNC B0 ;  /* 0x0000000000007941 */ /* 0x000fea0003800000 */
.L_x_63:
[----:B------:R-:W-:Y:S05]  /*3450*/  BRA.U UP0, `(.L_x_69) ;  /* 0x00000001006c7547 */ /* 0x000fea000b800000 */
[----:B------:R-:W-:-:S03]  /*3460*/  UMOV UR5, 0xffffffff ;  /* 0xffffffff00057882 */ /* 0x000fc60000000000 */
[----:B------:R-:W-:Y:S05]  /*3470*/  BRA.DIV UR5, `(.L_x_70) ;  /* 0x0000005a05f47947 */ /* 0x000fea000b800000 */
[----:B------:R-:W-:-:S13]  /*3480*/  ELECT P6, URZ, PT ;  /* 0x0000000000ff782f */ /* 0x000fda00038c0000 */
.L_x_173:
[----:B------:R-:W-:Y:S05]  /*3490*/  @!P6 BRA `(.L_x_69) ;  /* 0x00000000005ce947 */ /* 0x000fea0003800000 */
[----:B-1----:R-:W1:Y:S02]  /*34a0*/  LDS R3, [UR4+0x10] ;  /* 0x00001004ff037984 */ /* 0x002e640008000800 */
[----:B-1----:R-:W-:-:S04]  /*34b0*/  SHF.L.U32 R3, R3, 0x1f, RZ ;  /* 0x0000001f03037819 */ /* 0x002fc800000006ff */
[----:B------:R-:W1:Y:S02]  /*34c0*/  SYNCS.PHASECHK.TRANS64.TRYWAIT P0, [UR4+0x8], R3 ;  /* 0x00000803ff0075a7 */ /* 0x000e640008001104 */
[----:B-1----:R-:W-:Y:S05]  /*34d0*/  @P0 BRA `(.L_x_71) ;  /* 0x0000000000080947 */ /* 0x002fea0003800000 */
[----:B------:R-:W1:Y:S02]  /*34e0*/  SYNCS.PHASECHK.TRANS64.TRYWAIT P0, [UR4+0x8], R3 ;  /* 0x00000803ff0075a7 */ /* 0x000e640008001104 */
[----:B-1----:R-:W-:Y:S05]  /*34f0*/  @!P0 BRA `(.L_x_72) ;  /* 0x0000005800f48947 */ /* 0x002fea0003800000 */
.L_x_71:
[----:B------:R-:W2:Y:S01]  /*3500*/  LDS R5, [UR37+0x180] ;  /* 0x00018025ff057984 */ /* 0x000ea20008000800 */
[----:B-1----:R-:W-:Y:S02]  /*3510*/  HFMA2 R2, -RZ, RZ, 0, 5.9604644775390625e-08 ;  /* 0x00000001ff027431 */ /* 0x002fe400000001ff */
[----:B------:R-:W-:Y:S01]  /*3520*/  IMAD.MOV.U32 R3, RZ, RZ, 0xffff ;  /* 0x0000ffffff037424 */ /* 0x000fe200078e00ff */
[----:B------:R-:W-:Y:S01]  /*3530*/  UPRMT UR5, UR8, 0x654, UR6 ;  /* 0x0000065408057896 */ /* 0x000fe20008000006 */
[----:B--2---:R-:W-:-:S03]  /*3540*/  IMAD.SHL.U32 R4, R5, 0x20, RZ ;  /* 0x0000002005047824 */ /* 0x004fc600078e00ff */
[-C--:B------:R-:W-:Y:S02]  /*3550*/  SHF.L.U32 R3, R3, R5.reuse, RZ ;  /* 0x0000000503037219 */ /* 0x080fe400000006ff */
[----:B------:R-:W-:Y:S01]  /*3560*/  SHF.L.U32 R5, R2, R5, RZ ;  /* 0x0000000502057219 */ /* 0x000fe200000006ff */
[----:B------:R2:W-:Y:S04]  /*3570*/  STS [UR37+0x180], R4 ;  /* 0x00018004ff007988 */ /* 0x0005e80008000825 */
[----:B------:R2:W-:Y:S04]  /*3580*/  ATOMS.OR RZ, [UR4+0x14], R3 ;  /* 0x00001403ffff798c */ /* 0x0005e8000b000004 */
[----:B------:R2:W-:Y:S01]  /*3590*/  ATOMS.OR RZ, [UR4+0x18], R5 ;  /* 0x00001805ffff798c */ /* 0x0005e2000b000004 */
[----:B------:R-:W-:Y:S03]  /*35a0*/  SYNCS.ARRIVE.TRANS64.RED.A1T0 RZ, [UR5], RZ ;  /* 0x000000ffffff79a7 */ /* 0x000fe60008100405 */
[----:B------:R2:W-:Y:S01]  /*35b0*/  ATOMS.XOR RZ, [UR4+0x10], R2 ;  /* 0x00001002ffff798c */ /* 0x0005e2000b800004 */
[----:B------:R-:W-:Y:S05]  /*35c0*/  BRA `(.L_x_69) ;  /* 0x0000000000107947 */ /* 0x000fea0003800000 */
.L_x_62:
[----:B------:R-:W-:-:S05]  /*35d0*/  MOV R2, 0xffffffff ;  /* 0xffffffff00027802 */ /* 0x000fca0000000f00 */
[----:B------:R1:W-:Y:S02]  /*35e0*/  STS [UR37+0x180], R2 ;  /* 0x00018002ff007988 */ /* 0x0003e40008000825 */
[----:B-1----:R-:W-:Y:S02]  /*35f0*/  MOV R2, 0x3610 ;  /* 0x0000361000027802 */ /* 0x002fe40000000f00 */
[----:B-----5:R-:W-:Y:S05]  /*3600*/  CALL.REL.NOINC `($__internal_1_$__cuda_sm10x_tcgen05_guardrail_trap_phase_invalid_during_alloc) ;  /* 0x0000006000847944 */ /* 0x020fea0003c00000 */
.L_x_69:
[----:B------:R-:W-:Y:S05]  /*3610*/  WARPSYNC.ALL ;  /* 0x0000000000007948 */ /* 0x000fea0003800000 */
[----:B------:R-:W3:Y:S01]  /*3620*/  S2UR UR11, SR_CgaCtaId ;  /* 0x00000000000b79c3 */ /* 0x000ee20000008800 */
[----:B------:R-:W-:Y:S01]  /*3630*/  UMOV UR4, 0x400 ;  /* 0x0000040000047882 */ /* 0x000fe20000000000 */
[----:B------:R-:W-:-:S06]  /*3640*/  NOP ;  /* 0x0000000000007918 */ /* 0x000fcc0000000000 */
[----:B------:R-:W-:Y:S06]  /*3650*/  BAR.ARV 0x6, 0xa0 ;  /* 0x0182800000007b1d */ /* 0x000fec0000002000 */
[----:B------:R-:W4:Y:S01]  /*3660*/  LDCU UR5, c[0x0][0x38c] ;  /* 0x00007180ff0577ac */ /* 0x000f220008000800 */
[----:B------:R-:W-:Y:S01]  /*3670*/  LOP3.LUT R0, R0, 0xffff, RZ, 0xc0, !PT ;  /* 0x0000ffff00007812 */ /* 0x000fe200078ec0ff */
[----:B-1----:R-:W-:Y:S01]  /*3680*/  IMAD.MOV.U32 R9, RZ, RZ, 0x1 ;  /* 0x00000001ff097424 */ /* 0x002fe200078e00ff */
[----:B------:R-:W-:Y:S01]  /*3690*/  LOP3.LUT R8, R8, 0xffff, RZ, 0xc0, !PT ;  /* 0x0000ffff08087812 */ /* 0x000fe200078ec0ff */
[----:B------:R-:W-:Y:S01]  /*36a0*/  UMOV UR17, URZ ;  /* 0x000000ff00117c82 */ /* 0x000fe20008000000 */
[----:B------:R-:W-:Y:S01]  /*36b0*/  R2UR UR12, R0 ;  /* 0x00000000000c72ca */ /* 0x000fe200000e0000 */
[----:B------:R-:W-:Y:S01]  /*36c0*/  UMOV UR16, URZ ;  /* 0x000000ff00107c82 */ /* 0x000fe20008000000 */
[----:B------:R-:W-:Y:S01]  /*36d0*/  R2UR UR13, R8 ;  /* 0x00000000080d72ca */ /* 0x000fe200000e0000 */
[----:B------:R-:W-:Y:S01]  /*36e0*/  IMAD.MOV.U32 R8, RZ, RZ, RZ ;  /* 0x000000ffff087224 */ /* 0x000fe200078e00ff */
[----:B------:R-:W-:Y:S01]  /*36f0*/  UMOV UR15, URZ ;  /* 0x000000ff000f7c82 */ /* 0x000fe20008000000 */
[----:B---3--:R-:W-:-:S02]  /*3700*/  ULEA UR11, UR11, UR4, 0x18 ;  /* 0x000000040b0b7291 */ /* 0x008fc4000f8ec0ff */
[----:B------:R-:W-:Y:S02]  /*3710*/  UISETP.NE.AND UP2, UPT, UR9, URZ, UPT ;  /* 0x000000ff0900728c */ /* 0x000fe4000bf45270 */
[----:B------:R-:W-:Y:S02]  /*3720*/  UIADD3 UR14, UPT, UPT, UR11, 0x6400, URZ ;  /* 0x000064000b0e7890 */ /* 0x000fe4000fffe0ff */
[----:B------:R-:W-:Y:S02]  /*3730*/  UIADD3 UR4, UPT, UPT, UR11, 0x2a400, URZ ;  /* 0x0002a4000b047890 */ /* 0x000fe4000fffe0ff */
[----:B----4-:R-:W-:Y:S01]  /*3740*/  UIADD3 UR5, UPT, UPT, UR5, 0x3f, URZ ;  /* 0x0000003f05057890 */ /* 0x010fe2000fffe0ff */
[----:B--2---:R-:W1:Y:S01]  /*3750*/  LDS R2, [UR11+0x180] ;  /* 0x0001800bff027984 */ /* 0x004e620008000800 */
[----:B------:R-:W-:Y:S02]  /*3760*/  USHF.R.U32.HI UR14, URZ, 0x4, UR14 ;  /* 0x00000004ff0e7899 */ /* 0x000fe4000801160e */
[----:B------:R-:W-:-:S02]  /*3770*/  USHF.R.S32.HI UR10, URZ, 0x1f, UR5 ;  /* 0x0000001fff0a7899 */ /* 0x000fc40008011405 */
[----:B------:R-:W-:Y:S02]  /*3780*/  USHF.R.U32.HI UR4, URZ, 0x4, UR4 ;  /* 0x00000004ff047899 */ /* 0x000fe40008011604 */
[----:B------:R-:W-:Y:S02]  /*3790*/  ULEA.HI UR10, UR10, UR5, URZ, 0x6 ;  /* 0x000000050a0a7291 */ /* 0x000fe4000f8f30ff */
[----:B------:R-:W-:Y:S02]  /*37a0*/  ULOP3.LUT UR14, UR14, 0x3fff, URZ, 0xc0, !UPT ;  /* 0x00003fff0e0e7892 */ /* 0x000fe4000f8ec0ff */
[----:B------:R-:W-:Y:S02]  /*37b0*/  USHF.R.S32.HI UR10, URZ, 0x6, UR10 ;  /* 0x00000006ff0a7899 */ /* 0x000fe4000801140a */
[----:B------:R-:W-:Y:S02]  /*37c0*/  ULOP3.LUT UR4, UR4, 0x3fff, URZ, 0xc0, !UPT ;  /* 0x00003fff04047892 */ /* 0x000fe4000f8ec0ff */
[----:B------:R-:W-:Y:S01]  /*37d0*/  UISETP.LT.AND UP0, UPT, UR10, 0x1, UPT ;  /* 0x000000010a00788c */ /* 0x000fe2000bf01270 */
[----:B------:R-:W-:Y:S01]  /*37e0*/  UMOV UR24, 0x0 ;  /* 0x0000000000187882 */ /* 0x000fe20000000000 */
[----:B------:R-:W-:Y:S01]  /*37f0*/  UMOV UR25, 0x10180010 ;  /* 0x1018001000197882 */ /* 0x000fe20000000000 */
[----:B------:R-:W-:-:S02]  /*3800*/  ULOP3.LUT UR14, UR14, 0x10000, URZ, 0xfc, !UPT ;  /* 0x000100000e0e7892 */ /* 0x000fc4000f8efcff */
[----:B------:R-:W-:Y:S02]  /*3810*/  ULOP3.LUT UR4, UR4, 0x10000, URZ, 0xfc, !UPT ;  /* 0x0001000004047892 */ /* 0x000fe4000f8efcff */
[----:B------:R-:W-:Y:S01]  /*3820*/  USEL UR23, UR10, 0x1, !UP0 ;  /* 0x000000010a177887 */ /* 0x000fe2000c000000 */
[----:B------:R-:W-:Y:S01]  /*3830*/  UMOV UR32, 0x0 ;  /* 0x0000000000207882 */ /* 0x000fe20000000000 */
[----:B------:R-:W-:Y:S01]  /*3840*/  UMOV UR33, 0x10180010 ;  /* 0x1018001000217882 */ /* 0x000fe20000000000 */
[----:B------:R-:W-:Y:S01]  /*3850*/  UMOV UR30, 0x0 ;  /* 0x00000000001e7882 */ /* 0x000fe20000000000 */
[----:B------:R-:W-:Y:S01]  /*3860*/  UMOV UR31, 0x10180010 ;  /* 0x10180010001f7882 */ /* 0x000fe20000000000 */
[----:B------:R-:W-:Y:S01]  /*3870*/  UMOV UR28, 0x0 ;  /* 0x00000000001c7882 */ /* 0x000fe20000000000 */
[----:B------:R-:W-:Y:S01]  /*3880*/  UMOV UR29, 0x10180010 ;  /* 0x10180010001d7882 */ /* 0x000fe20000000000 */
[----:B-1----:R-:W-:Y:S02]  /*3890*/  R2UR UR18, R2 ;  /* 0x00000000021272ca */ /* 0x002fe400000e0000 */
[----:B------:R-:W-:-:S13]  /*38a0*/  CS2R R2, SRZ ;  /* 0x0000000000027805 */ /* 0x000fda000001ff00 */
.L_x_80:
[C---:B------:R-:W-:Y:S02]  /*38b0*/  LEA R0, R8.reuse, UR11, 0x3 ;  /* 0x0000000b08007c11 */ /* 0x040fe4000f8e18ff */
[----:B------:R-:W-:Y:S02]  /*38c0*/  SHF.L.U32 R4, R3, 0x1f, RZ ;  /* 0x0000001f03047819 */ /* 0x000fe400000006ff */
[----:B------:R-:W-:Y:S02]  /*38d0*/  LEA R5, R8, UR11, 0x4 ;  /* 0x0000000b08057c11 */ /* 0x000fe4000f8e20ff */
[----:B------:R-:W1:Y:S02]  /*38e0*/  SYNCS.PHASECHK.TRANS64.TRYWAIT P0, [R0+URZ+0xd0], R4 ;  /* 0x0000d004000075a7 */ /* 0x000e6400080011ff */
[----:B-1-34-:R-:W-:Y:S05]  /*38f0*/  @!P0 BRA `(.L_x_73) ;  /* 0x00000058000c8947 */ /* 0x01afea0003800000 */
.L_x_174:
[----:B-1----:R-:W1:Y:S01]  /*3900*/  LDS.128 R4, [R5+0x160] ;  /* 0x0001600005047984 */ /* 0x002e620000000c00 */
[----:B------:R-:W-:Y:S02]  /*3910*/  VIADD R0, R0, 0xe0 ;  /* 0x000000e000007836 */ /* 0x000fe40000000000 */
[----:B------:R-:W-:Y:S01]  /*3920*/  VIADD R8, R8, 0x1 ;  /* 0x0000000108087836 */ /* 0x000fe20000000000 */
[----:B------:R-:W-:Y:S01]  /*3930*/  @!PT LDS RZ, [RZ] ;  /* 0x00000000fffff984 */ /* 0x000fe20000000800 */
[----:B------:R-:W-:Y:S01]  /*3940*/  @!PT LDS RZ, [RZ] ;  /* 0x00000000fffff984 */ /* 0x000fe20000000800 */
[----:B------:R-:W-:Y:S01]  /*3950*/  @!PT LDS RZ, [RZ] ;  /* 0x00000000fffff984 */ /* 0x000fe20000000800 */
[----:B------:R-:W-:Y:S01]  /*3960*/  @!PT LDS RZ, [RZ] ;  /* 0x00000000fffff984 */ /* 0x000fe20000000800 */
[----:B------:R2:W-:Y:S06]  /*3970*/  MEMBAR.ALL.CTA ;  /* 0x0000000000007992 */ /* 0x0005ec0000008000 */
[----:B--2---:R-:W2:Y:S01]  /*3980*/  FENCE.VIEW.ASYNC.S ;  /* 0x00000000000073c6 */ /* 0x004ea20000000000 */
[----:B------:R-:W-:-:S04]  /*3990*/  PRMT R0, RZ, 0x654, R0 ;  /* 0x00000654ff007816 */ /* 0x000fc80000000000 */
[----:B--2---:R2:W-:Y:S01]  /*39a0*/  SYNCS.ARRIVE.TRANS64.RED.A1T0 RZ, [R0+URZ], RZ ;  /* 0x000000ff00ff79a7 */ /* 0x0045e200081004ff */
[----:B-1----:R-:W-:Y:S01]  /*39b0*/  LOP3.LUT P1, RZ, R6, 0x1, RZ, 0xc0, !PT ;  /* 0x0000000106ff7812 */ /* 0x002fe2000782c0ff */
[----:B--2---:R-:W-:-:S12]  /*39c0*/  BRA.U UP2, `(.L_x_74) ;  /* 0x0000000502087547 */ /* 0x004fd8000b800000 */
[----:B------:R-:W1:Y:S01]  /*39d0*/  LDCU UR5, c[0x0][0x38c] ;  /* 0x00007180ff0577ac */ /* 0x000e620008000800 */
[----:B------:R-:W-:Y:S02]  /*39e0*/  PLOP3.LUT P2, PT, PT, PT, PT, 0x80, 0x8 ;  /* 0x000000000008781c */ /* 0x000fe40003f4f070 */
[----:B------:R-:W-:Y:S01]  /*39f0*/  SHF.L.U32 R4, R9, 0x1f, RZ ;  /* 0x0000001f09047819 */ /* 0x000fe200000006ff */
[----:B------:R-:W-:Y:S02]  /*3a00*/  ULEA UR19, UR17, UR11, 0x3 ;  /* 0x0000000b11137291 */ /* 0x000fe4000f8e18ff */
[----:B------:R-:W-:Y:S02]  /*3a10*/  UIMAD UR20, UR17, 0x60, UR18 ;  /* 0x00000060111478a4 */ /* 0x000fe4000f8e0212 */
[----:B-1----:R-:W-:-:S06]  /*3a20*/  UISETP.GE.AND UP0, UPT, UR5, 0x1, UPT ;  /* 0x000000010500788c */ /* 0x002fcc000bf06270 */
[----:B------:R-:W-:-:S05]  /*3a30*/  PLOP3.LUT P0, PT, PT, PT, UP0, 0x80, 0x8 ;  /* 0x000000000008781c */ /* 0x000fca0003f0f008 */
[----:B------:R-:W-:-:S08]  /*3a40*/  @UP0 ULEA UR5, UR16, UR11, 0x3 ;  /* 0x0000000b10050291 */ /* 0x000fd0000f8e18ff */
[----:B------:R-:W-:-:S04]  /*3a50*/  @P0 SHF.L.U32 R0, R2, 0x1f, RZ ;  /* 0x0000001f02000819 */ /* 0x000fc800000006ff */
[----:B------:R1:W2:Y:S01]  /*3a60*/  @P0 SYNCS.PHASECHK.TRANS64.TRYWAIT P2, [UR5], R0 ;  /* 0x00000000ff0005a7 */ /* 0x0002a20008041105 */
[----:B------:R-:W3:Y:S02]  /*3a70*/  SYNCS.PHASECHK.TRANS64.TRYWAIT P0, [UR19+0x110], R4 ;  /* 0x00011004ff0075a7 */ /* 0x000ee40008001113 */
[----:B-123--:R-:W-:Y:S05]  /*3a80*/  @!P0 BRA `(.L_x_75) ;  /* 0x0000005400bc8947 */ /* 0x00efea0003800000 */
.L_x_176:
[----:B------:R-:W-:Y:S01]  /*3a90*/  UMOV UR22, UR15 ;  /* 0x0000000f00167c82 */ /* 0x000fe20008000000 */
[----:B------:R-:W-:Y:S05]  /*3aa0*/  BRA.U !UP0, `(.L_x_76) ;  /* 0x0000000108c07547 */ /* 0x000fea000b800000 */
[----:B------:R-:W-:Y:S02]  /*3ab0*/  UIADD3 UR22, UPT, UPT, UR23, UR15, URZ ;  /* 0x0000000f17167290 */ /* 0x000fe4000fffe0ff */
[----:B------:R-:W-:Y:S01]  /*3ac0*/  UPLOP3.LUT UP3, UPT, UPT, UPT, UPT, 0x40, 0x4 ;  /* 0x000000000004789c */ /* 0x000fe20003f6e870 */
[----:B------:R-:W-:Y:S01]  /*3ad0*/  UMOV UR21, UR10 ;  /* 0x0000000a00157c82 */ /* 0x000fe20008000000 */
[----:B------:R-:W-:-:S09]  /*3ae0*/  UMOV UR5, UR16 ;  /* 0x0000001000057c82 */ /* 0x000fd20008000000 */
.L_x_79:
[----:B--2---:R-:W-:Y:S01]  /*3af0*/  ULEA UR7, UR5, UR11, 0x3 ;  /* 0x0000000b05077291 */ /* 0x004fe2000f8e18ff */
[----:B---3--:R-:W-:Y:S11]  /*3b00*/  @P2 BRA `(.L_x_77) ;  /* 0x00000000000c2947 */ /* 0x008ff60003800000 */
[----:B-1----:R-:W-:Y:S04]  /*3b10*/  SHF.L.U32 R4, R2, 0x1f, RZ ;  /* 0x0000001f02047819 */ /* 0x002fe800000006ff */
[----:B------:R-:W1:Y:S02]  /*3b20*/  SYNCS.PHASECHK.TRANS64.TRYWAIT P0, [UR7], R4 ;  /* 0x00000004ff0075a7 */ /* 0x000e640008001107 */
[----:B-1----:R-:W-:Y:S05]  /*3b30*/  @!P0 BRA `(.L_x_78) ;  /* 0x0000005400a88947 */ /* 0x002fea0003800000 */
.L_x_77:
[----:B------:R-:W-:Y:S01]  /*3b40*/  UISETP.NE.AND UP0, UPT, UR21, 0x1, UPT ;  /* 0x000000011500788c */ /* 0x000fe2000bf05270 */
[----:B------:R-:W-:Y:S01]  /*3b50*/  PLOP3.LUT P2, PT, PT, PT, PT, 0x80, 0x8 ;  /* 0x000000000008781c */ /* 0x000fe20003f4f070 */
[----:B------:R-:W-:Y:S02]  /*3b60*/  UIADD3 UR16, UPT, UPT, UR5, 0x1, URZ ;  /* 0x0000000105107890 */ /* 0x000fe4000fffe0ff */
[----:B------:R-:W-:Y:S02]  /*3b70*/  UIMAD UR6, UR5, 0x180, UR4 ;  /* 0x00000180050678a4 */ /* 0x000fe4000f8e0204 */
[----:B------:R-:W-:Y:S01]  /*3b80*/  UISETP.NE.AND UP1, UPT, UR16, 0x9, UPT ;  /* 0x000000091000788c */ /* 0x000fe2000bf25270 */
[----:B------:R-:W-:Y:S01]  /*3b90*/  PLOP3.LUT P0, PT, PT, PT, UP0, 0x80, 0x8 ;  /* 0x000000000008781c */ /* 0x000fe20003f0f008 */
[----:B------:R-:W-:Y:S02]  /*3ba0*/  ULEA UR34, UR5, UR14, 0xa ;  /* 0x0000000e05227291 */ /* 0x000fe4000f8e50ff */
[----:B------:R-:W-:Y:S02]  /*3bb0*/  USEL UR27, URZ, 0x1, UP1 ;  /* 0x00000001ff1b7887 */ /* 0x000fe40008800000 */
[----:B------:R-:W-:Y:S02]  /*3bc0*/  USEL UR16, UR16, URZ, UP1 ;  /* 0x000000ff10107287 */ /* 0x000fe40008800000 */
[----:B------:R-:W-:Y:S02]  /*3bd0*/  UIADD3 UR46, UPT, UPT, UR6, 0x2, URZ ;  /* 0x00000002062e7890 */ /* 0x000fe4000fffe0ff */
[----:B------:R-:W-:Y:S01]  /*3be0*/  @UP0 ULEA UR26, UR16, UR11, 0x3 ;  /* 0x0000000b101a0291 */ /* 0x000fe2000f8e18ff */
[----:B------:R-:W-:Y:S01]  /*3bf0*/  LOP3.LUT R2, R2, UR27, RZ, 0x3c, !PT ;  /* 0x0000001b02027c12 */ /* 0x000fe2000f8e3cff */
[----:B------:R-:W-:Y:S02]  /*3c00*/  UIADD3 UR44, UPT, UPT, UR34, 0x2, URZ ;  /* 0x00000002222c7890 */ /* 0x000fe4000fffe0ff */
[----:B------:R-:W-:Y:S01]  /*3c10*/  UIADD3 UR42, UPT, UPT, UR6, 0x4, URZ ;  /* 0x00000004062a7890 */ /* 0x000fe2000fffe0ff */
[----:B-1----:R-:W-:Y:S01]  /*3c20*/  @P0 SHF.L.U32 R0, R2, 0x1f, RZ ;  /* 0x0000001f02000819 */ /* 0x002fe200000006ff */
[----:B------:R-:W-:Y:S02]  /*3c30*/  UIADD3 UR40, UPT, UPT, UR34, 0x4, URZ ;  /* 0x0000000422287890 */ /* 0x000fe4000fffe0ff */
[----:B------:R-:W-:Y:S01]  /*3c40*/  UIADD3 UR38, UPT, UPT, UR6, 0x6, URZ ;  /* 0x0000000606267890 */ /* 0x000fe2000fffe0ff */
[----:B------:R2:W3:Y:S01]  /*3c50*/  @P0 SYNCS.PHASECHK.TRANS64.TRYWAIT P2, [UR26], R0 ;  /* 0x00000000ff0005a7 */ /* 0x0004e2000804111a */
[----:B------:R-:W-:Y:S02]  /*3c60*/  UIADD3 UR36, UPT, UPT, UR34, 0x6, URZ ;  /* 0x0000000622247890 */ /* 0x000fe4000fffe0ff */
[----:B------:R-:W-:Y:S02]  /*3c70*/  UIADD3 UR26, UPT, UPT, UR7, 0x48, URZ ;  /* 0x00000048071a7890 */ /* 0x000fe4000fffe0ff */
[----:B------:R-:W-:Y:S02]  /*3c80*/  UIADD3 UR15, UPT, UPT, UR15, 0x1, URZ ;  /* 0x000000010f0f7890 */ /* 0x000fe4000fffe0ff */
[----:B------:R-:W-:Y:S02]  /*3c90*/  UIADD3 UR21, UPT, UPT, UR21, -0x1, URZ ;  /* 0xffffffff15157890 */ /* 0x000fe4000fffe0ff */
[----:B------:R-:W-:Y:S01]  /*3ca0*/  UISETP.NE.AND UP0, UPT, UR15, UR22, UPT ;  /* 0x000000160f00728c */ /* 0x000fe2000bf05270 */
[----:B------:R-:W-:Y:S01]  /*3cb0*/  UMOV UR7, 0x40004040 ;  /* 0x4000404000077882 */ /* 0x000fe20000000000 */
[----:B------:R-:W-:Y:S01]  /*3cc0*/  UMOV UR35, 0x40004040 ;  /* 0x4000404000237882 */ /* 0x000fe20000000000 */
[----:B------:R-:W-:Y:S01]  /*3cd0*/  UMOV UR47, 0x40004040 ;  /* 0x40004040002f7882 */ /* 0x000fe20000000000 */
[----:B------:R2:W-:Y:S01]  /*3ce0*/  UTCHMMA.2CTA gdesc[UR34], gdesc[UR6], tmem[UR20], tmem[UR24], idesc[UR25], UP3 ;  /* 0x00ff1806220075ea */ /* 0x0005e20009a00014 */
[----:B------:R-:W-:Y:S01]  /*3cf0*/  UPLOP3.LUT UP3, UPT, UPT, UPT, UPT, 0x80, 0x8 ;  /* 0x000000000008789c */ /* 0x000fe20003f6f070 */
[----:B------:R-:W-:Y:S01]  /*3d00*/  UMOV UR45, 0x40004040 ;  /* 0x40004040002d7882 */ /* 0x000fe20000000000 */
[----:B------:R-:W-:Y:S01]  /*3d10*/  UMOV UR43, 0x40004040 ;  /* 0x40004040002b7882 */ /* 0x000fe20000000000 */
[----:B------:R2:W-:Y:S01]  /*3d20*/  UTCHMMA.2CTA gdesc[UR44], gdesc[UR46], tmem[UR20], tmem[UR32], idesc[UR33], UPT ;  /* 0x00ff202e2c0075ea */ /* 0x0005e2000ba00014 */
[----:B------:R-:W-:Y:S01]  /*3d30*/  UMOV UR41, 0x40004040 ;  /* 0x4000404000297882 */ /* 0x000fe20000000000 */
[----:B------:R-:W-:Y:S01]  /*3d40*/  UMOV UR39, 0x40004040 ;  /* 0x4000404000277882 */ /* 0x000fe20000000000 */
[----:B------:R-:W-:Y:S01]  /*3d50*/  UMOV UR37, 0x40004040 ;  /* 0x4000404000257882 */ /* 0x000fe20000000000 */
[----:B------:R2:W-:Y:S01]  /*3d60*/  UTCHMMA.2CTA gdesc[UR40], gdesc[UR42], tmem[UR20], tmem[UR30], idesc[UR31], UPT ;  /* 0x00ff1e2a280075ea */ /* 0x0005e2000ba00014 */
[----:B------:R2:W-:Y:S01]  /*3d70*/  UTCHMMA.2CTA gdesc[UR36], gdesc[UR38], tmem[UR20], tmem[UR28], idesc[UR29], UPT ;  /* 0x00ff1c26240075ea */ /* 0x0005e2000ba00014 */
[----:B------:R2:W-:Y:S01]  /*3d80*/  UTCBAR.2CTA.MULTICAST [UR26], URZ, UR13 ;  /* 0x000000ff1a0073e9 */ /* 0x0005e2000820080d */
[----:B------:R-:W-:Y:S01]  /*3d90*/  UMOV UR5, UR16 ;  /* 0x0000001000057c82 */ /* 0x000fe20008000000 */
[----:B------:R-:W-:Y:S05]  /*3da0*/  BRA.U UP0, `(.L_x_79) ;  /* 0xfffffffd00507547 */ /* 0x000fea000b83ffff */
.L_x_76:
[----:B------:R-:W-:Y:S01]  /*3db0*/  UIADD3 UR19, UPT, UPT, UR19, 0xf0, URZ ;  /* 0x000000f013137890 */ /* 0x000fe2000fffe0ff */
[----:B------:R-:W-:-:S08]  /*3dc0*/  UMOV UR15, UR22 ;  /* 0x00000016000f7c82 */ /* 0x000fd00008000000 */
[----:B------:R4:W-:Y:S01]  /*3dd0*/  UTCBAR.2CTA.MULTICAST [UR19], URZ, UR12 ;  /* 0x000000ff130073e9 */ /* 0x0009e2000820080c */
[----:B------:R-:W-:Y:S02]  /*3de0*/  NOP ;  /* 0x0000000000007918 */ /* 0x000fe40000000000 */
.L_x_74:
[----:B------:R-:W-:Y:S01]  /*3df0*/  UIADD3 UR17, UPT, UPT, UR17, 0x1, URZ ;  /* 0x0000000111117890 */ /* 0x000fe2000fffe0ff */
[----:B------:R-:W-:-:S03]  /*3e00*/  ISETP.NE.AND P0, PT, R8, 0x2, PT ;  /* 0x000000020800780c */ /* 0x000fc60003f05270 */
[----:B------:R-:W-:Y:S01]  /*3e10*/  UISETP.NE.AND UP0, UPT, UR17, 0x4, UPT ;  /* 0x000000041100788c */ /* 0x000fe2000bf05270 */
[----:B-12---:R-:W-:Y:S02]  /*3e20*/  SEL R0, RZ, 0x1, P0 ;  /* 0x00000001ff007807 */ /* 0x006fe40000000000 */
[----:B------:R-:W-:Y:S01]  /*3e30*/  SEL R8, R8, RZ, P0 ;  /* 0x000000ff08087207 */ /* 0x000fe20000000000 */
[----:B------:R-:W-:Y:S01]  /*3e40*/  USEL UR5, URZ, 0x1, UP0 ;  /* 0x00000001ff057887 */ /* 0x000fe20008000000 */
[----:B------:R-:W-:Y:S01]  /*3e50*/  LOP3.LUT R3, R3, R0, RZ, 0x3c, !PT ;  /* 0x0000000003037212 */ /* 0x000fe200078e3cff */
[----:B------:R-:W-:-:S04]  /*3e60*/  USEL UR17, UR17, URZ, UP0 ;  /* 0x000000ff11117287 */ /* 0x000fc80008000000 */
[----:B------:R-:W-:Y:S01]  /*3e70*/  LOP3.LUT R9, R9, UR5, RZ, 0x3c, !PT ;  /* 0x0000000509097c12 */ /* 0x000fe2000f8e3cff */
[----:B------:R-:W-:Y:S07]  /*3e80*/  @P1 BRA `(.L_x_80) ;  /* 0xfffffff800881947 */ /* 0x000fee000383ffff */
[----:B------:R-:W1:Y:S01]  /*3e90*/  S2UR UR4, SR_CgaCtaId ;  /* 0x00000000000479c3 */ /* 0x000e620000008800 */
[----:B------:R-:W-:Y:S01]  /*3ea0*/  ELECT P0, URZ, PT ;  /* 0x0000000000ff782f */ /* 0x000fe20003800000 */
[----:B------:R-:W-:Y:S01]  /*3eb0*/  HFMA2 R0, -RZ, RZ, 0, 5.9604644775390625e-08 ;  /* 0x00000001ff007431 */ /* 0x000fe200000001ff */
[----:B------:R-:W-:-:S05]  /*3ec0*/  UMOV UR5, 0x40 ;  /* 0x0000004000057882 */ /* 0x000fca0000000000 */
[----:B------:R-:W-:Y:S01]  /*3ed0*/  UVIRTCOUNT.DEALLOC.SMPOOL 0x80 ;  /* 0x000000800000784c */ /* 0x000fe20000000000 */
[----:B------:R-:W-:Y:S02]  /*3ee0*/  UISETP.NE.AND UP0, UPT, UR9, URZ, UPT ;  /* 0x000000ff0900728c */ /* 0x000fe4000bf05270 */
[----:B-1----:R-:W-:-:S09]  /*3ef0*/  ULEA UR4, UR4, UR5, 0x18 ;  /* 0x0000000504047291 */ /* 0x002fd2000f8ec0ff */
[----:B------:R1:W-:Y:S01]  /*3f00*/  @P0 STS.U8 [UR4+0x1c], R0 ;  /* 0x00001c00ff000988 */ /* 0x0003e20008000004 */
[----:B------:R-:W-:Y:S05]  /*3f10*/  BRA.U UP0, `(.L_x_81) ;  /* 0x0000000100a07547 */ /* 0x000fea000b800000 */
[----:B------:R-:W-:Y:S01]  /*3f20*/  UIADD3 UR5, UPT, UPT, UR11, 0x110, URZ ;  /* 0x000001100b057890 */ /* 0x000fe2000fffe0ff */
[----:B------:R-:W-:-:S03]  /*3f30*/  SHF.L.U32 R2, R9, 0x1f, RZ ;  /* 0x0000001f09027819 */ /* 0x000fc600000006ff */
[----:B------:R-:W-:-:S09]  /*3f40*/  ULEA UR6, UR17, UR5, 0x3 ;  /* 0x0000000511067291 */ /* 0x000fd2000f8e18ff */
[----:B------:R-:W2:Y:S02]  /*3f50*/  SYNCS.PHASECHK.TRANS64.TRYWAIT P0, [UR6], R2 ;  /* 0x00000002ff0075a7 */ /* 0x000ea40008001106 */
[----:B--2---:R-:W-:Y:S05]  /*3f60*/  @!P0 BRA `(.L_x_82) ;  /* 0x0000005000b48947 */ /* 0x004fea0003800000 */
.L_x_179:
        /* <DEDUP_REMOVED lines=9> */
.L_x_181:
        /* <DEDUP_REMOVED lines=9> */
.L_x_183:
[----:B------:R-:W-:-:S04]  /*4090*/  UIADD3 UR7, UPT, UPT, UR7, 0x1, URZ ;  /* 0x0000000107077890 */ /* 0x000fc8000fffe0ff */
[----:B------:R-:W-:-:S04]  /*40a0*/  UISETP.NE.AND UP1, UPT, UR7, 0x4, UPT ;  /* 0x000000040700788c */ /* 0x000fc8000bf25270 */
[----:B------:R-:W-:Y:S02]  /*40b0*/  USEL UR6, URZ, 0x1, UP1 ;  /* 0x00000001ff067887 */ /* 0x000fe40008800000 */
[----:B------:R-:W-:-:S04]  /*40c0*/  USEL UR7, UR7, URZ, UP1 ;  /* 0x000000ff07077287 */ /* 0x000fc80008800000 */
[----:B------:R-:W-:Y:S01]  /*40d0*/  ULEA UR7, UR7, UR5, 0x3 ;  /* 0x0000000507077291 */ /* 0x000fe2000f8e18ff */
[----:B------:R-:W-:-:S04]  /*40e0*/  LOP3.LUT R2, R2, UR6, RZ, 0x3c, !PT ;  /* 0x0000000602027c12 */ /* 0x000fc8000f8e3cff */
[----:B------:R-:W-:Y:S01]  /*40f0*/  SHF.L.U32 R2, R2, 0x1f, RZ ;  /* 0x0000001f02027819 */ /* 0x000fe200000006ff */
[----:B-1----:R-:W-:-:S04]  /*4100*/  IMAD.U32 R0, RZ, RZ, UR7 ;  /* 0x00000007ff007e24 */ /* 0x002fc8000f8e00ff */
[----:B------:R1:W2:Y:S03]  /*4110*/  SYNCS.PHASECHK.TRANS64.TRYWAIT P0, [R0+URZ], R2 ;  /* 0x00000002000075a7 */ /* 0x0002a600080011ff */
[----:B--2---:R-:W-:Y:S05]  /*4120*/  @!P0 NANOSLEEP.SYNCS 0x989680 ;  /* 0x009896800000895d */ /* 0x004fea0003900000 */
[----:B------:R-:W2:Y:S02]  /*4130*/  @!P0 SYNCS.PHASECHK.TRANS64 P0, [R0+URZ], R2 ;  /* 0x00000002000085a7 */ /* 0x000ea400080010ff */
[----:B--2---:R-:W-:Y:S05]  /*4140*/  @P0 BRA `(.L_x_85) ;  /* 0x0000000000200947 */ /* 0x004fea0003800000 */
.L_x_86:
[----:B--2---:R2:W1:Y:S02]  /*4150*/  SYNCS.PHASECHK.TRANS64.TRYWAIT P0, [R0+URZ], R2 ;  /* 0x00000002000075a7 */ /* 0x00446400080011ff */
[----:B-1----:R-:W-:Y:S05]  /*4160*/  @!P0 NANOSLEEP.SYNCS 0x989680 ;  /* 0x009896800000895d */ /* 0x002fea0003900000 */
[----:B------:R-:W1:Y:S02]  /*4170*/  @!P0 SYNCS.PHASECHK.TRANS64 P0, [R0+URZ], R2 ;  /* 0x00000002000085a7 */ /* 0x000e6400080010ff */
[----:B-1----:R-:W-:Y:S05]  /*4180*/  @!P0 BRA `(.L_x_86) ;  /* 0xfffffffc00f08947 */ /* 0x002fea000383ffff */
[----:B------:R-:W-:Y:S05]  /*4190*/  BRA `(.L_x_85) ;  /* 0x00000000000c7947 */ /* 0x000fea0003800000 */
.L_x_81:
[----:B------:R-:W-:-:S04]  /*41a0*/  UIADD3 UR5, UPT, UPT, UR11, 0x150, URZ ;  /* 0x000001500b057890 */ /* 0x000fc8000fffe0ff */
[----:B------:R-:W-:-:S09]  /*41b0*/  UPRMT UR5, UR8, 0x654, UR5 ;  /* 0x0000065408057896 */ /* 0x000fd20008000005 */
[----:B------:R-:W-:Y:S03]  /*41c0*/  SYNCS.ARRIVE.TRANS64.RED.A1T0 RZ, [UR5], RZ ;  /* 0x000000ffffff79a7 */ /* 0x000fe60008100405 */
.L_x_85:
[----:B-12---:R-:W-:Y:S01]  /*41d0*/  SHF.L.U32 R2, RZ, 0x1f, RZ ;  /* 0x0000001fff027819 */ /* 0x006fe200000006ff */
[----:B------:R-:W-:Y:S01]  /*41e0*/  UIADD3 UR5, UPT, UPT, UR11, 0x150, URZ ;  /* 0x000001500b057890 */ /* 0x000fe2000fffe0ff */
[----:B------:R-:W-:Y:S02]  /*41f0*/  PLOP3.LUT P0, PT, PT, PT, UP0, 0x80, 0x8 ;  /* 0x000000000008781c */ /* 0x000fe40003f0f008 */
[----:B------:R-:W1:Y:S02]  /*4200*/  SYNCS.PHASECHK.TRANS64.TRYWAIT P1, [UR11+0x150], R2 ;  /* 0x00015002ff0075a7 */ /* 0x000e64000802110b */
[----:B-1----:R-:W-:Y:S09]  /*4210*/  @!P1 BRA `(.L_x_87) ;  /* 0x0000005000509947 */ /* 0x002ff20003800000 */
.L_x_185:
[----:B------:R-:W-:Y:S02]  /*4220*/  @!UP0 UPRMT UR5, UR8, 0x654, UR5 ;  /* 0x0000065408058896 */ /* 0x000fe40008000005 */
[----:B------:R-:W-:Y:S01]  /*4230*/  ULOP3.LUT UR6, UR18, 0xffff, URZ, 0xc0, !UPT ;  /* 0x0000ffff12067892 */ /* 0x000fe2000f8ec0ff */
[----:B------:R-:W-:-:S03]  /*4240*/  UMOV UR8, 0xffff ;  /* 0x0000ffff00087882 */ /* 0x000fc60000000000 */
[----:B------:R-:W-:-:S03]  /*4250*/  USHF.R.U32.HI UR6, URZ, 0x5, UR6 ;  /* 0x00000005ff067899 */ /* 0x000fc60008011606 */
[----:B------:R-:W-:Y:S01]  /*4260*/  @!P0 SYNCS.ARRIVE.TRANS64.RED.A1T0 RZ, [UR5], RZ ;  /* 0x000000ffffff89a7 */ /* 0x000fe20008100405 */
[----:B------:R-:W-:Y:S01]  /*4270*/  NOP ;  /* 0x0000000000007918 */ /* 0x000fe20000000000 */
[----:B-1----:R-:W1:Y:S01]  /*4280*/  LDS R0, [UR4+0x14] ;  /* 0x00001404ff007984 */ /* 0x002e620008000800 */
[----:B------:R-:W-:Y:S01]  /*4290*/  USHF.L.U32 UR8, UR8, UR6, URZ ;  /* 0x0000000608087299 */ /* 0x000fe200080006ff */
[----:B------:R-:W-:Y:S02]  /*42a0*/  UMOV UR5, 0x1 ;  /* 0x0000000100057882 */ /* 0x000fe40000000000 */
[----:B------:R-:W-:-:S03]  /*42b0*/  USHF.L.U32 UR5, UR5, UR6, URZ ;  /* 0x0000000605057299 */ /* 0x000fc600080006ff */
[----:B-1----:R-:W-:-:S04]  /*42c0*/  LOP3.LUT R0, R0, UR8, RZ, 0xc0, !PT ;  /* 0x0000000800007c12 */ /* 0x002fc8000f8ec0ff */
[----:B------:R-:W-:-:S13]  /*42d0*/  ISETP.NE.AND P0, PT, R0, UR8, PT ;  /* 0x0000000800007c0c */ /* 0x000fda000bf05270 */
[----:B------:R-:W-:Y:S05]  /*42e0*/  @P0 BRA `(.L_x_88) ;  /* 0x0000000000580947 */ /* 0x000fea0003800000 */
[----:B------:R-:W1:Y:S02]  /*42f0*/  LDS R0, [UR4+0x18] ;  /* 0x00001804ff007984 */ /* 0x000e640008000800 */
[----:B-1----:R-:W-:-:S04]  /*4300*/  LOP3.LUT R0, R0, UR5, RZ, 0xc0, !PT ;  /* 0x0000000500007c12 */ /* 0x002fc8000f8ec0ff */
[----:B------:R-:W-:-:S13]  /*4310*/  ISETP.NE.AND P0, PT, R0, UR5, PT ;  /* 0x0000000500007c0c */ /* 0x000fda000bf05270 */
[----:B------:R-:W-:Y:S05]  /*4320*/  @P0 BRA `(.L_x_89) ;  /* 0x00000000003c0947 */ /* 0x000fea0003800000 */
[----:B------:R-:W1:Y:S01]  /*4330*/  S2R R2, SR_LANEID ;  /* 0x0000000000027919 */ /* 0x000e620000000000 */
[----:B------:R-:W-:Y:S01]  /*4340*/  ULOP3.LUT UR8, URZ, UR8, URZ, 0x33, !UPT ;  /* 0x00000008ff087292 */ /* 0x000fe2000f8e33ff */
[----:B------:R-:W-:Y:S02]  /*4350*/  VOTEU.ANY UR7, UPT, PT ;  /* 0x0000000000077886 */ /* 0x000fe400038e0100 */
[----:B------:R-:W-:-:S03]  /*4360*/  UFLO.U32 UR7, UR7 ;  /* 0x00000007000772bd */ /* 0x000fc600080e0000 */
[----:B------:R-:W-:-:S04]  /*4370*/  IMAD.U32 R0, RZ, RZ, UR8 ;  /* 0x00000008ff007e24 */ /* 0x000fc8000f8e00ff */
[----:B------:R2:W3:Y:S02]  /*4380*/  REDUX UR6, R0 ;  /* 0x00000000000673c4 */ /* 0x0004e40000000000 */
[----:B------:R1:W-:Y:S02]  /*4390*/  UTCATOMSWS.AND URZ, UR8 ;  /* 0x0000000800ff79e3 */ /* 0x0003e40008000000 */
[----:B-1----:R-:W-:Y:S02]  /*43a0*/  ISETP.EQ.U32.AND P0, PT, R2, UR7, PT ;  /* 0x0000000702007c0c */ /* 0x002fe4000bf02070 */
[----:B--2---:R-:W-:Y:S02]  /*43b0*/  LOP3.LUT R0, RZ, UR5, RZ, 0x33, !PT ;  /* 0x00000005ff007c12 */ /* 0x004fe4000f8e33ff */
[----:B---3--:R-:W-:Y:S02]  /*43c0*/  MOV R2, UR6 ;  /* 0x0000000600027c02 */ /* 0x008fe40008000f00 */
[----:B------:R-:W1:Y:S07]  /*43d0*/  REDUX UR5, R0 ;  /* 0x00000000000573c4 */ /* 0x000e6e0000000000 */
[----:B------:R2:W-:Y:S01]  /*43e0*/  @P0 ATOMS.AND RZ, [UR4+0x14], R2 ;  /* 0x00001402ffff098c */ /* 0x0005e2000a800004 */
[----:B-1----:R-:W-:-:S05]  /*43f0*/  IMAD.U32 R0, RZ, RZ, UR5 ;  /* 0x00000005ff007e24 */ /* 0x002fca000f8e00ff */
[----:B------:R2:W-:Y:S01]  /*4400*/  @P0 ATOMS.AND RZ, [UR4+0x18], R0 ;  /* 0x00001800ffff098c */ /* 0x0005e2000a800004 */
[----:B------:R-:W-:Y:S05]  /*4410*/  BRA `(.L_x_90) ;  /* 0x0000000000147947 */ /* 0x000fea0003800000 */
.L_x_89:
[----:B------:R-:W-:Y:S02]  /*4420*/  MOV R2, 0x4440 ;  /* 0x0000444000027802 */ /* 0x000fe40000000f00 */
[----:B---345:R-:W-:Y:S05]  /*4430*/  CALL.REL.NOINC `($__internal_0_$__cuda_sm10x_tcgen05_guardrail_trap_col_being_dealloced_not_returned_by_alloc) ;  /* 0x0000005000ec7944 */ /* 0x038fea0003c00000 */
[----:B------:R-:W-:Y:S05]  /*4440*/  BRA `(.L_x_90) ;  /* 0x0000000000087947 */ /* 0x000fea0003800000 */
.L_x_88:
[----:B------:R-:W-:Y:S02]  /*4450*/  MOV R2, 0x4470 ;  /* 0x0000447000027802 */ /* 0x000fe40000000f00 */
[----:B---345:R-:W-:Y:S05]  /*4460*/  CALL.REL.NOINC `($__internal_2_$__cuda_sm10x_tcgen05_guardrail_trap_unallocated_columns_being_dealloced) ;  /* 0x0000005000f87944 */ /* 0x038fea0003c00000 */
.L_x_90:
[----:B------:R-:W-:Y:S01]  /*4470*/  NOP ;  /* 0x0000000000007918 */ /* 0x000fe20000000000 */
[----:B----4-:R-:W-:Y:S05]  /*4480*/  EXIT ;  /* 0x000000000000794d */ /* 0x010fea0003800000 */
.L_x_61:
[----:B------:R-:W-:-:S09]  /*4490*/  UISETP.NE.OR UP5, UPT, UR10, 0x3, !UP5 ;  /* 0x000000030a00788c */ /* 0x000fd2000efa5670 */
[----:B------:R-:W-:Y:S05]  /*44a0*/  BRA.U UP5, `(.L_x_91) ;  /* 0x0000000d05a47547 */ /* 0x000fea000b800000 */
[----:B------:R-:W1:Y:S01]  /*44b0*/  LDCU.64 UR6, c[0x0][0x888] ;  /* 0x00011100ff0677ac */ /* 0x000e620008000a00 */
[----:B------:R-:W2:Y:S01]  /*44c0*/  LDC R0, c[0x0][0xb30] ;  /* 0x0002cc00ff007b82 */ /* 0x000ea20000000800 */
[----:B------:R-:W-:Y:S02]  /*44d0*/  HFMA2 R27, -RZ, RZ, 0, 0 ;  /* 0x00000000ff1b7431 */ /* 0x000fe400000001ff */
[----:B------:R-:W-:Y:S01]  /*44e0*/  IMAD.MOV.U32 R29, RZ, RZ, 0x1 ;  /* 0x00000001ff1d7424 */ /* 0x000fe200078e00ff */
[----:B------:R-:W3:Y:S01]  /*44f0*/  LDCU.64 UR4, c[0x0][0x890] ;  /* 0x00011200ff0477ac */ /* 0x000ee20008000a00 */
[----:B------:R-:W-:Y:S01]  /*4500*/  IMAD.MOV.U32 R28, RZ, RZ, RZ ;  /* 0x000000ffff1c7224 */ /* 0x000fe200078e00ff */
[----:B------:R-:W-:Y:S01]  /*4510*/  MOV R25, 0x2000 ;  /* 0x0000200000197802 */ /* 0x000fe20000000f00 */
[----:B------:R-:W-:Y:S01]  /*4520*/  UPLOP3.LUT UP1, UPT, UPT, UPT, UPT, 0x40, 0x4 ;  /* 0x000000000004789c */ /* 0x000fe20003f2e870 */
[----:B------:R-:W4:Y:S08]  /*4530*/  LDC R24, c[0x0][0x370] ;  /* 0x0000dc00ff187b82 */ /* 0x000f300000000800 */
[----:B------:R-:W4:Y:S01]  /*4540*/  LDC R3, c[0x0][0xb0c] ;  /* 0x0002c300ff037b82 */ /* 0x000f220000000800 */
[----:B-1----:R-:W-:-:S03]  /*4550*/  UISETP.NE.U32.AND UP2, UPT, UR6, URZ, UPT ;  /* 0x000000ff0600728c */ /* 0x002fc6000bf45070 */
[----:B------:R-:W-:Y:S01]  /*4560*/  UMOV UR6, 0x400 ;  /* 0x0000040000067882 */ /* 0x000fe20000000000 */
[----:B------:R-:W-:Y:S02]  /*4570*/  UISETP.NE.AND.EX UP2, UPT, UR7, URZ, UPT, UP2 ;  /* 0x000000ff0700728c */ /* 0x000fe4000bf45320 */
[----:B------:R-:W-:Y:S01]  /*4580*/  ULEA UR6, UR37, UR6, 0x18 ;  /* 0x0000000625067291 */ /* 0x000fe2000f8ec0ff */
[----:B------:R-:W1:Y:S01]  /*4590*/  LDC R18, c[0x0][0xb20] ;  /* 0x0002c800ff127b82 */ /* 0x000e620000000800 */
[----:B---3--:R-:W-:Y:S01]  /*45a0*/  UISETP.NE.U32.AND UP3, UPT, UR4, URZ, UPT ;  /* 0x000000ff0400728c */ /* 0x008fe2000bf65070 */
[----:B--2---:R-:W-:Y:S01]  /*45b0*/  ISETP.NE.AND P1, PT, R0, 0x1, PT ;  /* 0x000000010000780c */ /* 0x004fe20003f25270 */
[----:B------:R-:W-:Y:S02]  /*45c0*/  UIADD3 UR7, UPT, UPT, UR6, 0xa0, URZ ;  /* 0x000000a006077890 */ /* 0x000fe4000fffe0ff */
[----:B------:R-:W-:Y:S02]  /*45d0*/  UIADD3 UR25, UPT, UPT, UR6, 0x90, URZ ;  /* 0x0000009006197890 */ /* 0x000fe4000fffe0ff */
[----:B------:R-:W-:Y:S01]  /*45e0*/  UIADD3 UR17, UPT, UPT, UR6, 0x98, URZ ;  /* 0x0000009806117890 */ /* 0x000fe2000fffe0ff */
[----:B------:R-:W2:Y:S01]  /*45f0*/  LDC.64 R30, c[0x0][0x348] ;  /* 0x0000d200ff1e7b82 */ /* 0x000ea20000000a00 */
[----:B------:R-:W-:-:S02]  /*4600*/  UPRMT UR7, UR37, 0x654, UR7 ;  /* 0x0000065425077896 */ /* 0x000fc40008000007 */
[----:B------:R-:W-:-:S05]  /*4610*/  UISETP.NE.AND.EX UP3, UPT, UR5, URZ, UPT, UP3 ;  /* 0x000000ff0500728c */ /* 0x000fca000bf65330 */
[----:B------:R-:W3:Y:S08]  /*4620*/  LDC.64 R16, c[0x0][0xb10] ;  /* 0x0002c400ff107b82 */ /* 0x000ef00000000a00 */
[----:B------:R-:W1:Y:S08]  /*4630*/  LDC.64 R6, c[0x0][0xb18] ;  /* 0x0002c600ff067b82 */ /* 0x000e700000000a00 */
[----:B------:R-:W1:Y:S08]  /*4640*/  LDC.64 R4, c[0x0][0xb28] ;  /* 0x0002ca00ff047b82 */ /* 0x000e700000000a00 */
[----:B----4-:R-:W1:Y:S02]  /*4650*/  LDC R19, c[0x0][0x374] ;  /* 0x0000dd00ff137b82 */ /* 0x010e640000000800 */
.L_x_101:
[C---:B------:R-:W-:Y:S02]  /*4660*/  LEA R0, R28.reuse, UR6, 0x3 ;  /* 0x000000061c007c11 */ /* 0x040fe4000f8e18ff */
[----:B------:R-:W-:Y:S02]  /*4670*/  SHF.L.U32 R2, R27, 0x1f, RZ ;  /* 0x0000001f1b027819 */ /* 0x000fe400000006ff */
[----:B------:R-:W-:Y:S02]  /*4680*/  LEA R20, R28, UR6, 0x4 ;  /* 0x000000061c147c11 */ /* 0x000fe4000f8e20ff */
[----:B----4-:R-:W4:Y:S02]  /*4690*/  SYNCS.PHASECHK.TRANS64.TRYWAIT P0, [R0+URZ+0xd0], R2 ;  /* 0x0000d002000075a7 */ /* 0x010f2400080011ff */
[----:B----4-:R-:W-:Y:S05]  /*46a0*/  @!P0 BRA `(.L_x_92) ;  /* 0x0000004c00448947 */ /* 0x010fea0003800000 */
.L_x_186:
[----:B------:R-:W-:Y:S01]  /*46b0*/  ISETP.GE.AND P0, PT, R37, 0x1, PT ;  /* 0x000000012500780c */ /* 0x000fe20003f06270 */
[----:B------:R-:W1:Y:S01]  /*46c0*/  LDS.128 R20, [R20+0x160] ;  /* 0x0001600014147984 */ /* 0x000e620000000c00 */
[----:B----4-:R-:W-:Y:S01]  /*46d0*/  VIADD R0, R0, 0xe0 ;  /* 0x000000e000007836 */ /* 0x010fe20000000000 */
[----:B------:R-:W-:Y:S01]  /*46e0*/  @!PT LDS RZ, [RZ] ;  /* 0x00000000fffff984 */ /* 0x000fe20000000800 */
[----:B------:R-:W-:Y:S01]  /*46f0*/  @!PT LDS RZ, [RZ] ;  /* 0x00000000fffff984 */ /* 0x000fe20000000800 */
[----:B------:R-:W-:Y:S01]  /*4700*/  @!PT LDS RZ, [RZ] ;  /* 0x00000000fffff984 */ /* 0x000fe20000000800 */
[----:B------:R-:W-:Y:S01]  /*4710*/  @!PT LDS RZ, [RZ] ;  /* 0x00000000fffff984 */ /* 0x000fe20000000800 */
[----:B------:R4:W-:Y:S06]  /*4720*/  MEMBAR.ALL.CTA ;  /* 0x0000000000007992 */ /* 0x0009ec0000008000 */
[----:B----4-:R-:W4:Y:S01]  /*4730*/  FENCE.VIEW.ASYNC.S ;  /* 0x00000000000073c6 */ /* 0x010f220000000000 */
[----:B------:R-:W-:Y:S04]  /*4740*/  PRMT R0, RZ, 0x654, R0 ;  /* 0x00000654ff007816 */ /* 0x000fe80000000000 */
[----:B----4-:R4:W-:Y:S01]  /*4750*/  SYNCS.ARRIVE.TRANS64.RED.A1T0 RZ, [R0+URZ], RZ ;  /* 0x000000ff00ff79a7 */ /* 0x0109e200081004ff */
[----:B-1----:R-:W-:Y:S11]  /*4760*/  LOP3.LUT P3, RZ, R22, 0x1, RZ, 0xc0, !PT ;  /* 0x0000000116ff7812 */ /* 0x002ff6000786c0ff */
[----:B------:R-:W-:Y:S02]  /*4770*/  @!UPT UIADD3 URZ, UPT, UPT, URZ, URZ, URZ ;  /* 0x000000fffffff290 */ /* 0x000fe4000fffe0ff */
[----:B------:R-:W-:Y:S02]  /*4780*/  @P3 MOV R11, R20 ;  /* 0x00000014000b3202 */ /* 0x000fe40000000f00 */
[----:B------:R-:W-:Y:S01]  /*4790*/  @P3 LOP3.LUT R10, R21, 0xffff, RZ, 0xc0, !PT ;  /* 0x0000ffff150a3812 */ /* 0x000fe200078ec0ff */
[----:B----4-:R-:W-:Y:S06]  /*47a0*/  @!P0 BRA `(.L_x_93) ;  /* 0x0000000000a48947 */ /* 0x010fec0003800000 */
[-C--:B------:R-:W-:Y:S01]  /*47b0*/  IMAD.HI.U32 R0, R19, R7.reuse, RZ ;  /* 0x0000000713007227 */ /* 0x080fe200078e00ff */
[----:B------:R-:W-:Y:S02]  /*47c0*/  ISETP.NE.AND P0, PT, R6, 0x1, PT ;  /* 0x000000010600780c */ /* 0x000fe40003f05270 */
[----:B------:R-:W-:Y:S01]  /*47d0*/  ISETP.NE.AND P2, PT, R37, 0x1, PT ;  /* 0x000000012500780c */ /* 0x000fe20003f45270 */
[----:B---3--:R-:W-:Y:S01]  /*47e0*/  IMAD.HI.U32 R9, R24, R16, RZ ;  /* 0x0000001018097227 */ /* 0x008fe200078e00ff */
[----:B------:R-:W-:Y:S02]  /*47f0*/  SHF.R.U32.HI R0, RZ, R18, R0 ;  /* 0x00000012ff007219 */ /* 0x000fe40000011600 */
[----:B------:R-:W-:Y:S01]  /*4800*/  ISETP.NE.AND P4, PT, R3, 0x1, PT ;  /* 0x000000010300780c */ /* 0x000fe20003f85270 */
[----:B------:R-:W-:Y:S01]  /*4810*/  IMAD.HI.U32 R13, R10, R7, RZ ;  /* 0x000000070a0d7227 */ /* 0x000fe200078e00ff */
[----:B------:R-:W-:Y:S02]  /*4820*/  SHF.R.U32.HI R9, RZ, R17, R9 ;  /* 0x00000011ff097219 */ /* 0x000fe40000011609 */
[----:B------:R-:W-:Y:S01]  /*4830*/  SEL R0, R19, R0, !P0 ;  /* 0x0000000013007207 */ /* 0x000fe20004000000 */
[----:B------:R-:W-:Y:S01]  /*4840*/  IMAD.HI.U32 R12, R11, R16, RZ ;  /* 0x000000100b0c7227 */ /* 0x000fe200078e00ff */
[----:B------:R-:W-:Y:S03]  /*4850*/  SEL R9, R24, R9, !P4 ;  /* 0x0000000918097207 */ /* 0x000fe60006000000 */
[-C--:B------:R-:W-:Y:S01]  /*4860*/  IMAD.HI.U32 R8, R0, R4.reuse, RZ ;  /* 0x0000000400087227 */ /* 0x080fe200078e00ff */
[----:B------:R-:W-:Y:S03]  /*4870*/  SHF.R.U32.HI R12, RZ, R17, R12 ;  /* 0x00000011ff0c7219 */ /* 0x000fe6000001160c */
[----:B------:R-:W-:Y:S01]  /*4880*/  IMAD.HI.U32 R2, R9, R4, RZ ;  /* 0x0000000409027227 */ /* 0x000fe200078e00ff */
[-C--:B------:R-:W-:Y:S02]  /*4890*/  @P2 SHF.R.U32.HI R0, RZ, R5.reuse, R8 ;  /* 0x00000005ff002219 */ /* 0x080fe40000011608 */
[----:B------:R-:W-:Y:S02]  /*48a0*/  SHF.R.U32.HI R8, RZ, R18, R13 ;  /* 0x00000012ff087219 */ /* 0x000fe4000001160d */
[----:B------:R-:W-:Y:S01]  /*48b0*/  @P2 SHF.R.U32.HI R9, RZ, R5, R2 ;  /* 0x00000005ff092219 */ /* 0x000fe20000011602 */
[----:B------:R-:W-:Y:S01]  /*48c0*/  IMAD R0, R37, R0, RZ ;  /* 0x0000000025007224 */ /* 0x000fe200078e02ff */
[----:B------:R-:W-:Y:S02]  /*48d0*/  SEL R8, R10, R8, !P0 ;  /* 0x000000080a087207 */ /* 0x000fe40004000000 */
[----:B------:R-:W-:Y:S01]  /*48e0*/  SEL R2, R11, R12, !P4 ;  /* 0x0000000c0b027207 */ /* 0x000fe20006000000 */
[C---:B------:R-:W-:Y:S01]  /*48f0*/  IMAD R12, R37.reuse, R9, RZ ;  /* 0x00000009250c7224 */ /* 0x040fe200078e02ff */
[C---:B------:R-:W-:Y:S01]  /*4900*/  ISETP.GE.AND P0, PT, R8.reuse, R0, PT ;  /* 0x000000000800720c */ /* 0x040fe20003f06270 */
[----:B------:R-:W-:Y:S03]  /*4910*/  IMAD.HI.U32 R0, R8, R4, RZ ;  /* 0x0000000408007227 */ /* 0x000fe600078e00ff */
[----:B------:R-:W-:Y:S02]  /*4920*/  ISETP.GE.OR P0, PT, R2, R12, P0 ;  /* 0x0000000c0200720c */ /* 0x000fe40000706670 */
[-C--:B------:R-:W-:Y:S04]  /*4930*/  SHF.R.U32.HI R0, RZ, R5.reuse, R0 ;  /* 0x00000005ff007219 */ /* 0x080fe80000011600 */
[----:B------:R-:W-:Y:S05]  /*4940*/  SEL R13, R8, R0, !P2 ;  /* 0x00000000080d7207 */ /* 0x000fea0005000000 */
[----:B------:R-:W-:Y:S02]  /*4950*/  IMAD.MOV R12, RZ, RZ, -R13 ;  /* 0x000000ffff0c7224 */ /* 0x000fe400078e0a0d */
[C---:B------:R-:W-:Y:S04]  /*4960*/  @!P0 IMAD.HI.U32 R0, R2.reuse, R4, RZ ;  /* 0x0000000402008227 */ /* 0x040fe800078e00ff */
[----:B------:R-:W-:Y:S01]  /*4970*/  IMAD R12, R37, R12, R8 ;  /* 0x0000000c250c7224 */ /* 0x000fe200078e0208 */
[----:B------:R-:W-:Y:S04]  /*4980*/  @!P0 SHF.R.U32.HI R0, RZ, R5, R0 ;  /* 0x00000005ff008219 */ /* 0x000fe80000011600 */
[----:B------:R-:W-:Y:S04]  /*4990*/  @!P0 SEL R0, R2, R0, !P2 ;  /* 0x0000000002008207 */ /* 0x000fe80005000000 */
[----:B------:R-:W-:Y:S01]  /*49a0*/  @!P0 IADD3 R13, PT, PT, R13, -R0, RZ ;  /* 0x800000000d0d8210 */ /* 0x000fe20007ffe0ff */
[----:B------:R-:W-:Y:S01]  /*49b0*/  @!P0 IMAD R0, R9, R12, R0 ;  /* 0x0000000c09008224 */ /* 0x000fe200078e0200 */
[----:B------:R-:W-:Y:S01]  /*49c0*/  IADD3 R9, PT, PT, -R8, RZ, RZ ;  /* 0x000000ff08097210 */ /* 0x000fe20007ffe1ff */
[--C-:B------:R-:W-:Y:S02]  /*49d0*/  IMAD.MOV R12, RZ, RZ, -R2.reuse ;  /* 0x000000ffff0c7224 */ /* 0x100fe400078e0a02 */
[----:B------:R-:W-:Y:S02]  /*49e0*/  @!P0 IMAD R8, R13, R37, R2 ;  /* 0x000000250d088224 */ /* 0x000fe400078e0202 */
[----:B------:R-:W-:Y:S02]  /*49f0*/  @!P0 IMAD.MOV.U32 R2, RZ, RZ, R0 ;  /* 0x000000ffff028224 */ /* 0x000fe400078e0000 */
[----:B------:R-:W-:Y:S02]  /*4a00*/  IMAD R11, R3, R12, R11 ;  /* 0x0000000c030b7224 */ /* 0x000fe400078e020b */
[----:B------:R-:W-:Y:S02]  /*4a10*/  IMAD R10, R6, R9, R10 ;  /* 0x00000009060a7224 */ /* 0x000fe400078e020a */
[----:B------:R-:W-:Y:S02]  /*4a20*/  IMAD R11, R2, R3, R11 ;  /* 0x00000003020b7224 */ /* 0x000fe400078e020b */
[----:B------:R-:W-:Y:S02]  /*4a30*/  IMAD R10, R8, R6, R10 ;  /* 0x00000006080a7224 */ /* 0x000fe400078e020a */
.L_x_93:
[----:B------:R-:W-:Y:S05]  /*4a40*/  BRA.U UP1, `(.L_x_94) ;  /* 0x0000000101107547 */ /* 0x000fea000b800000 */
[----:B------:R-:W-:Y:S04]  /*4a50*/  MOV R2, UR14 ;  /* 0x0000000e00027c02 */ /* 0x000fe80008000f00 */
[----:B------:R-:W-:Y:S04]  /*4a60*/  SHF.L.U32 R2, R2, 0x1f, RZ ;  /* 0x0000001f02027819 */ /* 0x000fe800000006ff */
[----:B------:R-:W1:Y:S02]  /*4a70*/  SYNCS.PHASECHK.TRANS64.TRYWAIT P0, [UR6+0xc8], R2 ;  /* 0x0000c802ff0075a7 */ /* 0x000e640008001106 */
[----:B-1----:R-:W-:Y:S05]  /*4a80*/  @!P0 BRA `(.L_x_95) ;  /* 0x0000004800608947 */ /* 0x002fea0003800000 */
.L_x_94:
[----:B------:R-:W-:Y:S02]  /*4a90*/  R2UR UR27, R14 ;  /* 0x000000000e1b72ca */ /* 0x000fe400000e0000 */
[----:B------:R-:W-:Y:S02]  /*4aa0*/  R2UR UR26, R15 ;  /* 0x000000000f1a72ca */ /* 0x000fe400000e0000 */
[----:B------:R-:W-:Y:S02]  /*4ab0*/  ISETP.NE.U32.AND P2, PT, RZ, UR4, PT ;  /* 0x00000004ff007c0c */ /* 0x000fe4000bf45070 */
[----:B------:R-:W-:Y:S02]  /*4ac0*/  SHF.L.U32 R14, R29, 0x1f, RZ ;  /* 0x0000001f1d0e7819 */ /* 0x000fe400000006ff */
[----:B------:R-:W-:Y:S05]  /*4ad0*/  ISETP.NE.AND.EX P2, PT, RZ, UR5, PT, P2 ;  /* 0x00000005ff007c0c */ /* 0x000fea000bf45320 */
[----:B------:R-:W-:Y:S02]  /*4ae0*/  USHF.L.U32 UR27, UR27, 0x7, URZ ;  /* 0x000000071b1b7899 */ /* 0x000fe400080006ff */
[----:B------:R-:W-:Y:S01]  /*4af0*/  UIMAD UR26, UR26, 0x60, URZ ;  /* 0x000000601a1a78a4 */ /* 0x000fe2000f8e02ff */
[----:B------:R-:W-:Y:S11]  /*4b00*/  BRA.U !UP3, `(.L_x_96) ;  /* 0x000000010b347547 */ /* 0x000ff6000b800000 */
[----:B------:R-:W-:Y:S01]  /*4b10*/  UPLOP3.LUT UP0, UPT, UPT, UPT, UP2, 0x80, 0x8 ;  /* 0x000000000008789c */ /* 0x000fe20003f0f020 */
[----:B-1----:R-:W-:Y:S02]  /*4b20*/  HFMA2 R0, -RZ, RZ, 0, 5.9604644775390625e-08 ;  /* 0x00000001ff007431 */ /* 0x002fe400000001ff */
[----:B------:R-:W-:Y:S03]  /*4b30*/  IMAD.MOV.U32 R92, RZ, RZ, 0x1 ;  /* 0x00000001ff5c7424 */ /* 0x000fe600078e00ff */
[----:B------:R-:W-:Y:S05]  /*4b40*/  PLOP3.LUT P0, PT, PT, PT, UP0, 0x80, 0x8 ;  /* 0x000000000008781c */ /* 0x000fea0003f0f008 */
[----:B------:R-:W1:Y:S01]  /*4b50*/  @UP0 LDCU.64 UR10, c[0x0][0x888] ;  /* 0x00011100ff0a07ac */ /* 0x000e620008000a00 */
[----:B------:R-:W-:Y:S07]  /*4b60*/  @UP0 UIMAD UR8, UR36, UR4, URZ ;  /* 0x00000004240802a4 */ /* 0x000fee000f8e02ff */
[----:B------:R-:W-:Y:S01]  /*4b70*/  @!P0 PRMT R92, R0, 0x7610, R92 ;  /* 0x00007610005c8816 */ /* 0x000fe2000000005c */
[----:B-1----:R-:W-:Y:S03]  /*4b80*/  @UP0 UIMAD.WIDE UR10, UR8, 0x4, UR10 ;  /* 0x00000004080a08a5 */ /* 0x002fe6000f8e020a */
[----:B------:R-:W1:Y:S03]  /*4b90*/  @!UP0 LDCU UR8, c[0x0][0x880] ;  /* 0x00011000ff0887ac */ /* 0x000e660008000800 */
[----:B------:R-:W-:Y:S01]  /*4ba0*/  IMAD.U32 R8, RZ, RZ, UR10 ;  /* 0x0000000aff087e24 */ /* 0x000fe2000f8e00ff */
[----:B------:R-:W-:Y:S05]  /*4bb0*/  MOV R9, UR11 ;  /* 0x0000000b00097c02 */ /* 0x000fea0008000f00 */
[----:B-----5:R4:W5:Y:S02]  /*4bc0*/  @P0 LDG.E R49, desc[UR46][R8.64] ;  /* 0x0000002e08310981 */ /* 0x020964000c1e1900 */
[----:B-1--4-:R-:W-:Y:S07]  /*4bd0*/  @!P0 IMAD.U32 R49, RZ, RZ, UR8 ;  /* 0x00000008ff318e24 */ /* 0x012fee000f8e00ff */
.L_x_96:
[----:B-----5:R-:W-:Y:S01]  /*4be0*/  @!P2 FSETP.EQ.AND P0, PT, R49, RZ, PT ;  /* 0x000000ff3100a20b */ /* 0x020fe20003f02000 */
[----:B------:R-:W-:Y:S01]  /*4bf0*/  @!UPT UIADD3 URZ, UPT, UPT, URZ, URZ, URZ ;  /* 0x000000fffffff290 */ /* 0x000fe2000fffe0ff */
[----:B------:R-:W-:Y:S11]  /*4c00*/  @!P2 BRA `(.L_x_97) ;  /* 0x000000000014a947 */ /* 0x000ff60003800000 */
[----:B------:R-:W-:Y:S02]  /*4c10*/  LOP3.LUT P2, RZ, R92, 0xff, RZ, 0xc0, !PT ;  /* 0x000000ff5cff7812 */ /* 0x000fe4000784c0ff */
[----:B------:R-:W-:Y:S04]  /*4c20*/  PLOP3.LUT P0, PT, PT, PT, UP0, 0x80, 0x8 ;  /* 0x000000000008781c */ /* 0x000fe80003f0f008 */
[----:B------:R-:W-:Y:S07]  /*4c30*/  PLOP3.LUT P0, PT, P0, PT, PT, 0x8, 0x80 ;  /* 0x000000000080781c */ /* 0x000fee000070e170 */
[----:B------:R-:W-:Y:S11]  /*4c40*/  @P2 FSETP.EQ.AND P0, PT, R49, RZ, PT ;  /* 0x000000ff3100220b */ /* 0x000ff60003f02000 */
[----:B------:R-:W-:Y:S02]  /*4c50*/  @!UPT UIADD3 URZ, UPT, UPT, URZ, URZ, URZ ;  /* 0x000000fffffff290 */ /* 0x000fe4000fffe0ff */
.L_x_97:
[----:B------:R-:W4:Y:S01]  /*4c60*/  SYNCS.PHASECHK.TRANS64.TRYWAIT P2, [UR6+0xa8], R14 ;  /* 0x0000a80eff0075a7 */ /* 0x000f220008041106 */
[----:B------:R-:W-:Y:S04]  /*4c70*/  ELECT P4, URZ, PT ;  /* 0x0000000000ff782f */ /* 0x000fe80003880000 */
[----:B------:R-:W-:Y:S11]  /*4c80*/  PLOP3.LUT P4, PT, P0, P4, PT, 0xf2, 0x2f ;  /* 0x00000000002f781c */ /* 0x000ff60000789e72 */
[----:B------:R-:W-:Y:S02]  /*4c90*/  @!UPT UIADD3 URZ, UPT, UPT, URZ, URZ, URZ ;  /* 0x000000fffffff290 */ /* 0x000fe4000fffe0ff */
[----:B--2---:R-:W-:Y:S05]  /*4ca0*/  @!P4 IADD3 R8, P0, PT, R30, 0x580, RZ ;  /* 0x000005801e08c810 */ /* 0x004fea0007f1e0ff */
[----:B-1----:R-:W-:Y:S01]  /*4cb0*/  @!P4 IMAD.X R2, RZ, RZ, R31, P0 ;  /* 0x000000ffff02c224 */ /* 0x002fe200000e061f */
[----:B----4-:R-:W-:Y:S07]  /*4cc0*/  @!P2 BRA `(.L_x_98) ;  /* 0x0000004400e8a947 */ /* 0x010fee0003800000 */
.L_x_189:
[----:B------:R-:W-:Y:S01]  /*4cd0*/  @!P4 R2UR UR8, R2 ;  /* 0x000000000208c2ca */ /* 0x000fe200000e0000 */
[----:B------:R-:W-:Y:S01]  /*4ce0*/  VOTEU.ALL UP1, P4 ;  /* 0x0000000000ff7886 */ /* 0x000fe20002020000 */
[----:B------:R-:W-:Y:S01]  /*4cf0*/  @!P4 R2UR UR9, R8 ;  /* 0x000000000809c2ca */ /* 0x000fe200000e0000 */
[----:B-1----:R-:W-:Y:S01]  /*4d00*/  @!P4 IMAD.MOV.U32 R0, RZ, RZ, 0x2000 ;  /* 0x00002000ff00c424 */ /* 0x002fe200078e00ff */
[----:B------:R-:W-:Y:S01]  /*4d10*/  UMOV UR10, 0x0 ;  /* 0x00000000000a7882 */ /* 0x000fe20000000000 */
[----:B------:R-:W-:Y:S01]  /*4d20*/  UMOV UR11, 0x10000000 ;  /* 0x10000000000b7882 */ /* 0x000fe20000000000 */
[----:B------:R-:W-:Y:S01]  /*4d30*/  @!UP1 UIADD3 UR24, UPT, UPT, UR6, 0x200, URZ ;  /* 0x0000020006189890 */ /* 0x000fe2000fffe0ff */
[----:B------:R-:W-:Y:S01]  /*4d40*/  VOTEU.ALL UP1, P4 ;  /* 0x0000000000ff7886 */ /* 0x000fe20002020000 */
[----:B------:R-:W-:Y:S05]  /*4d50*/  UMOV UR28, UR36 ;  /* 0x00000024001c7c82 */ /* 0x000fea0008000000 */
[----:B------:R-:W-:Y:S01]  /*4d60*/  IMAD.U32 R9, RZ, RZ, UR8 ;  /* 0x00000008ff097e24 */ /* 0x000fe2000f8e00ff */
[----:B------:R-:W-:Y:S01]  /*4d70*/  UPRMT UR8, UR37, 0x654, UR25 ;  /* 0x0000065425087896 */ /* 0x000fe20008000019 */
[----:B------:R-:W-:Y:S03]  /*4d80*/  IMAD.U32 R8, RZ, RZ, UR9 ;  /* 0x00000009ff087e24 */ /* 0x000fe6000f8e00ff */
[----:B------:R-:W-:Y:S02]  /*4d90*/  @!P4 R2UR UR13, R9 ;  /* 0x00000000090dc2ca */ /* 0x000fe400000e0000 */
[----:B------:R-:W-:Y:S02]  /*4da0*/  @!P4 R2UR UR12, R8 ;  /* 0x00000000080cc2ca */ /* 0x000fe400000e0000 */
[----:B------:R-:W-:Y:S05]  /*4db0*/  @!P4 IADD3 R8, P0, PT, R30, 0x580, RZ ;  /* 0x000005801e08c810 */ /* 0x000fea0007f1e0ff */
[----:B------:R-:W-:Y:S06]  /*4dc0*/  @!P4 IMAD.X R2, RZ, RZ, R31, P0 ;  /* 0x000000ffff02c224 */ /* 0x000fec00000e061f */
[----:B------:R1:W-:Y:S01]  /*4dd0*/  @!UP1 UTMALDG.3D [UR24], [UR12], desc[UR10] ;  /* 0x00000a180c0095b4 */ /* 0x0003e20008011000 */
[----:B------:R1:W-:Y:S01]  /*4de0*/  @!P4 SYNCS.ARRIVE.TRANS64.RED.A0TR RZ, [UR6+0x90], R0 ;  /* 0x00009000ffffc9a7 */ /* 0x0003e20008300406 */
[----:B------:R-:W-:Y:S01]  /*4df0*/  SYNCS.ARRIVE.TRANS64.RED.A1T0 RZ, [UR8], RZ ;  /* 0x000000ffffff79a7 */ /* 0x000fe20008100408 */
[----:B------:R-:W2:Y:S02]  /*4e00*/  SYNCS.PHASECHK.TRANS64.TRYWAIT P2, [UR6+0xb0], R14 ;  /* 0x0000b00eff0075a7 */ /* 0x000ea40008041106 */
[----:B-12---:R-:W-:Y:S05]  /*4e10*/  @!P2 BRA `(.L_x_99) ;  /* 0x0000004400aca947 */ /* 0x006fea0003800000 */
.L_x_191:
[----:B------:R-:W2:Y:S01]  /*4e20*/  LDC.64 R12, c[0x0][0xb18] ;  /* 0x0002c600ff0c7b82 */ /* 0x000ea20000000a00 */
[----:B------:R-:W-:Y:S01]  /*4e30*/  @!P4 R2UR UR8, R2 ;  /* 0x000000000208c2ca */ /* 0x000fe200000e0000 */
[----:B------:R-:W-:Y:S01]  /*4e40*/  VOTEU.ALL UP1, P4 ;  /* 0x0000000000ff7886 */ /* 0x000fe20002020000 */
[----:B------:R-:W-:Y:S01]  /*4e50*/  @!P4 R2UR UR9, R8 ;  /* 0x000000000809c2ca */ /* 0x000fe200000e0000 */
[----:B-1----:R-:W-:Y:S01]  /*4e60*/  @!P4 IMAD.MOV.U32 R0, RZ, RZ, 0x2000 ;  /* 0x00002000ff00c424 */ /* 0x002fe200078e00ff */
[----:B------:R-:W-:Y:S03]  /*4e70*/  UMOV UR10, 0x0 ;  /* 0x00000000000a7882 */ /* 0x000fe60000000000 */
[----:B------:R-:W1:Y:S01]  /*4e80*/  @!P1 LDC R2, c[0x0][0xb0c] ;  /* 0x0002c300ff029b82 */ /* 0x000e620000000800 */
[----:B------:R-:W-:Y:S01]  /*4e90*/  @!UP1 UIADD3 UR18, UPT, UPT, UR26, 0x20, URZ ;  /* 0x000000201a129890 */ /* 0x000fe2000fffe0ff */
[----:B------:R-:W-:Y:S01]  /*4ea0*/  @P3 SHF.R.U32.HI R26, RZ, 0x10, R21 ;  /* 0x00000010ff1a3819 */ /* 0x000fe20000011615 */
[----:B------:R-:W-:Y:S01]  /*4eb0*/  @!UP1 UIADD3 UR16, UPT, UPT, UR6, 0x2200, URZ ;  /* 0x0000220006109890 */ /* 0x000fe2000fffe0ff */
[----:B------:R-:W-:Y:S01]  /*4ec0*/  VIADD R28, R28, 0x1 ;  /* 0x000000011c1c7836 */ /* 0x000fe20000000000 */
[----:B------:R-:W-:Y:S01]  /*4ed0*/  VOTEU.ALL UP1, P4 ;  /* 0x0000000000ff7886 */ /* 0x000fe20002020000 */
[----:B------:R-:W-:Y:S01]  /*4ee0*/  UMOV UR11, 0x10000000 ;  /* 0x10000000000b7882 */ /* 0x000fe20000000000 */
[----:B------:R-:W-:Y:S01]  /*4ef0*/  UMOV UR19, UR27 ;  /* 0x0000001b00137c82 */ /* 0x000fe20008000000 */
[----:B------:R-:W-:Y:S01]  /*4f00*/  IMAD.U32 R9, RZ, RZ, UR8 ;  /* 0x00000008ff097e24 */ /* 0x000fe2000f8e00ff */
[----:B------:R-:W-:Y:S01]  /*4f10*/  UMOV UR20, UR36 ;  /* 0x0000002400147c82 */ /* 0x000fe20008000000 */
[----:B------:R-:W-:Y:S01]  /*4f20*/  IMAD.U32 R8, RZ, RZ, UR9 ;  /* 0x00000009ff087e24 */ /* 0x000fe2000f8e00ff */
[----:B------:R-:W-:Y:S02]  /*4f30*/  UPRMT UR8, UR37, 0x654, UR17 ;  /* 0x0000065425087896 */ /* 0x000fe40008000011 */
[----:B------:R-:W-:Y:S02]  /*4f40*/  @!P4 R2UR UR13, R9 ;  /* 0x00000000090dc2ca */ /* 0x000fe400000e0000 */
[----:B------:R-:W-:Y:S02]  /*4f50*/  @!P4 R2UR UR12, R8 ;  /* 0x00000000080cc2ca */ /* 0x000fe400000e0000 */
[----:B------:R-:W4:Y:S11]  /*4f60*/  LDC.64 R8, c[0x0][0xb10] ;  /* 0x0002c400ff087b82 */ /* 0x000f360000000a00 */
[----:B------:R1:W-:Y:S01]  /*4f70*/  @!UP1 UTMALDG.3D [UR16], [UR12], desc[UR10] ;  /* 0x00000a100c0095b4 */ /* 0x0003e20008011000 */
[----:B------:R5:W-:Y:S01]  /*4f80*/  @!P4 SYNCS.ARRIVE.TRANS64.RED.A0TR RZ, [UR6+0x98], R0 ;  /* 0x00009800ffffc9a7 */ /* 0x000be20008300406 */
[C---:B----4-:R-:W-:Y:S01]  /*4f90*/  @!P1 IMAD.HI.U32 R8, R11.reuse, R8, RZ ;  /* 0x000000080b089227 */ /* 0x050fe200078e00ff */
[----:B--2---:R-:W-:Y:S02]  /*4fa0*/  @!P1 ISETP.NE.AND P0, PT, R12, 0x1, PT ;  /* 0x000000010c00980c */ /* 0x004fe40003f05270 */
[----:B-1----:R-:W-:Y:S01]  /*4fb0*/  @!P1 ISETP.NE.AND P2, PT, R2, 0x1, PT ;  /* 0x000000010200980c */ /* 0x002fe20003f45270 */
[----:B------:R-:W-:Y:S01]  /*4fc0*/  SYNCS.ARRIVE.TRANS64.RED.A1T0 RZ, [UR8], RZ ;  /* 0x000000ffffff79a7 */ /* 0x000fe20008100408 */
[C---:B------:R-:W-:Y:S01]  /*4fd0*/  @!P1 IMAD.HI.U32 R13, R10.reuse, R13, RZ ;  /* 0x0000000d0a0d9227 */ /* 0x040fe200078e00ff */
[----:B------:R-:W-:Y:S04]  /*4fe0*/  @!P1 SHF.R.U32.HI R8, RZ, R9, R8 ;  /* 0x00000009ff089219 */ /* 0x000fe80000011608 */
[----:B------:R-:W-:Y:S01]  /*4ff0*/  @!P1 SEL R8, R11, R8, !P2 ;  /* 0x000000080b089207 */ /* 0x000fe20005000000 */
[----:B------:R-:W1:Y:S01]  /*5000*/  SYNCS.PHASECHK.TRANS64.TRYWAIT P5, [UR6+0xb8], R14 ;  /* 0x0000b80eff0075a7 */ /* 0x000e6200080a1106 */
[----:B-----5:R-:W2:Y:S02]  /*5010*/  @!P1 LDC R0, c[0x0][0xb20] ;  /* 0x0002c800ff009b82 */ /* 0x020ea40000000800 */
[----:B--2---:R-:W-:Y:S04]  /*5020*/  @!P1 SHF.R.U32.HI R0, RZ, R0, R13 ;  /* 0x00000000ff009219 */ /* 0x004fe8000001160d */
[----:B------:R-:W-:Y:S05]  /*5030*/  @!P1 SEL R9, R10, R0, !P0 ;  /* 0x000000000a099207 */ /* 0x000fea0004000000 */
[----:B------:R-:W-:Y:S02]  /*5040*/  @!P1 IMAD.IADD R0, R9, 0x1, -R8 ;  /* 0x0000000109009824 */ /* 0x000fe400078e0a08 */
[----:B------:R-:W-:Y:S02]  /*5050*/  @!P1 IMAD.IADD R8, R8, 0x1, -R9 ;  /* 0x0000000108089824 */ /* 0x000fe400078e0a09 */
[----:B------:R-:W-:Y:S02]  /*5060*/  @!P1 IMAD R11, R0, R2, R11 ;  /* 0x00000002000b9224 */ /* 0x000fe400078e020b */
[----:B------:R-:W-:Y:S01]  /*5070*/  @!P1 IMAD R10, R8, R12, R10 ;  /* 0x0000000c080a9224 */ /* 0x000fe200078e020a */
[----:B-1----:R-:W-:Y:S06]  /*5080*/  @!P5 BRA `(.L_x_100) ;  /* 0x000000440028d947 */ /* 0x002fec0003800000 */
.L_x_193:
[----:B------:R-:W-:Y:S01]  /*5090*/  @!P4 IADD3 R2, P0, PT, R30, 0x580, RZ ;  /* 0x000005801e02c810 */ /* 0x000fe20007f1e0ff */
[----:B------:R-:W-:Y:S01]  /*50a0*/  VOTEU.ALL UP1, P4 ;  /* 0x0000000000ff7886 */ /* 0x000fe20002020000 */
[----:B------:R-:W-:Y:S01]  /*50b0*/  UMOV UR20, 0x0 ;  /* 0x0000000000147882 */ /* 0x000fe20000000000 */
[----:B------:R-:W-:Y:S01]  /*50c0*/  UMOV UR21, 0x10000000 ;  /* 0x1000000000157882 */ /* 0x000fe20000000000 */
[----:B------:R-:W-:Y:S01]  /*50d0*/  @!P4 R2UR UR9, R2 ;  /* 0x000000000209c2ca */ /* 0x000fe200000e0000 */
[----:B-1----:R-:W-:Y:S01]  /*50e0*/  @!P4 IMAD.X R0, RZ, RZ, R31, P0 ;  /* 0x000000ffff00c224 */ /* 0x002fe200000e061f */
[----:B------:R-:W-:Y:S01]  /*50f0*/  @!UP1 UIADD3 UR10, UPT, UPT, UR26, 0x40, URZ ;  /* 0x000000401a0a9890 */ /* 0x000fe2000fffe0ff */
[----:B------:R-:W-:Y:S01]  /*5100*/  ISETP.NE.AND P0, PT, R28, 0x2, PT ;  /* 0x000000021c00780c */ /* 0x000fe20003f05270 */
[----:B------:R-:W-:Y:S01]  /*5110*/  UMOV UR11, UR27 ;  /* 0x0000001b000b7c82 */ /* 0x000fe20008000000 */
[----:B------:R-:W-:Y:S01]  /*5120*/  UMOV UR12, UR36 ;  /* 0x00000024000c7c82 */ /* 0x000fe20008000000 */
[----:B------:R-:W-:Y:S01]  /*5130*/  @!P4 R2UR UR8, R0 ;  /* 0x000000000008c2ca */ /* 0x000fe200000e0000 */
[----:B------:R-:W-:Y:S01]  /*5140*/  IMAD.IADD R15, R10, 0x1, R90 ;  /* 0x000000010a0f7824 */ /* 0x000fe200078e025a */
[----:B------:R-:W-:Y:S01]  /*5150*/  @P3 R2UR UR36, R26 ;  /* 0x000000001a2432ca */ /* 0x000fe200000e0000 */
[----:B------:R-:W-:Y:S01]  /*5160*/  IMAD.IADD R14, R11, 0x1, R91 ;  /* 0x000000010b0e7824 */ /* 0x000fe200078e025b */
[----:B------:R-:W-:Y:S02]  /*5170*/  SEL R0, RZ, 0x1, P0 ;  /* 0x00000001ff007807 */ /* 0x000fe40000000000 */
[----:B------:R-:W-:Y:S01]  /*5180*/  LOP3.LUT R29, R29, 0x1, RZ, 0x3c, !PT ;  /* 0x000000011d1d7812 */ /* 0x000fe200078e3cff */
[----:B------:R-:W-:Y:S01]  /*5190*/  IMAD.U32 R8, RZ, RZ, UR9 ;  /* 0x00000009ff087e24 */ /* 0x000fe2000f8e00ff */
[----:B------:R-:W-:Y:S01]  /*51a0*/  @!UP1 UIADD3 UR9, UPT, UPT, UR6, 0xa0, URZ ;  /* 0x000000a006099890 */ /* 0x000fe2000fffe0ff */
[----:B------:R-:W-:Y:S02]  /*51b0*/  LOP3.LUT R27, R27, R0, RZ, 0x3c, !PT ;  /* 0x000000001b1b7212 */ /* 0x000fe400078e3cff */
[----:B------:R-:W-:Y:S02]  /*51c0*/  SEL R28, R28, RZ, P0 ;  /* 0x000000ff1c1c7207 */ /* 0x000fe40000000000 */
[----:B------:R-:W-:Y:S01]  /*51d0*/  IMAD.U32 R9, RZ, RZ, UR8 ;  /* 0x00000008ff097e24 */ /* 0x000fe2000f8e00ff */
[----:B------:R-:W-:Y:S01]  /*51e0*/  @!P4 R2UR UR18, R8 ;  /* 0x000000000812c2ca */ /* 0x000fe200000e0000 */
[----:B------:R-:W-:Y:S01]  /*51f0*/  @!UP1 UIADD3 UR8, UPT, UPT, UR6, 0x4200, URZ ;  /* 0x0000420006089890 */ /* 0x000fe2000fffe0ff */
[----:B------:R-:W-:Y:S02]  /*5200*/  VOTEU.ALL UP1, P4 ;  /* 0x0000000000ff7886 */ /* 0x000fe40002020000 */
[----:B------:R-:W-:Y:S11]  /*5210*/  @!P4 R2UR UR19, R9 ;  /* 0x000000000913c2ca */ /* 0x000ff600000e0000 */
[----:B------:R-:W-:Y:S02]  /*5220*/  @!UPT UIADD3 URZ, UPT, UPT, URZ, URZ, URZ ;  /* 0x000000fffffff290 */ /* 0x000fe4000fffe0ff */
[----:B------:R4:W-:Y:S01]  /*5230*/  @!UP1 UTMALDG.3D [UR8], [UR18], desc[UR20] ;  /* 0x00001408120095b4 */ /* 0x0009e20008011000 */
[----:B------:R4:W-:Y:S01]  /*5240*/  @!P4 SYNCS.ARRIVE.TRANS64.RED.A0TR RZ, [UR6+0xa0], R25 ;  /* 0x0000a019ffffc9a7 */ /* 0x0009e20008300406 */
[----:B------:R-:W-:Y:S01]  /*5250*/  UPLOP3.LUT UP1, UPT, UPT, UPT, UPT, 0x80, 0x8 ;  /* 0x000000000008789c */ /* 0x000fe20003f2f070 */
[----:B------:R-:W-:Y:S01]  /*5260*/  SYNCS.ARRIVE.TRANS64.RED.A1T0 RZ, [UR7], RZ ;  /* 0x000000ffffff79a7 */ /* 0x000fe20008100407 */
[----:B------:R-:W-:Y:S09]  /*5270*/  @P3 BRA `(.L_x_101) ;  /* 0xfffffff000f83947 */ /* 0x000ff2000383ffff */
[----:B------:R-:W-:-:S04]  /*5280*/  SHF.L.U32 R2, R29, 0x1f, RZ ;  /* 0x0000001f1d027819 */ /* 0x000fc800000006ff */
[----:B------:R-:W1:Y:S02]  /*5290*/  SYNCS.PHASECHK.TRANS64.TRYWAIT P0, [UR6+0xa8], R2 ;  /* 0x0000a802ff0075a7 */ /* 0x000e640008001106 */
[----:B-1----:R-:W-:Y:S05]  /*52a0*/  @!P0 BRA `(.L_x_102) ;  /* 0x0000004000b88947 */ /* 0x002fea0003800000 */
.L_x_195:
[----:B------:R-:W2:Y:S02]  /*52b0*/  SYNCS.PHASECHK.TRANS64.TRYWAIT P0, [UR6+0xb0], R2 ;  /* 0x0000b002ff0075a7 */ /* 0x000ea40008001106 */
[----:B--2---:R-:W-:Y:S05]  /*52c0*/  @!P0 BRA `(.L_x_103) ;  /* 0x0000004000c88947 */ /* 0x004fea0003800000 */
.L_x_197:
[----:B-1----:R-:W-:-:S07]  /*52d0*/  MOV R0, UR6 ;  /* 0x0000000600007c02 */ /* 0x002fce0008000f00 */
.L_x_104:
[----:B-1----:R-:W-:-:S04]  /*52e0*/  SHF.L.U32 R2, R29, 0x1f, RZ ;  /* 0x0000001f1d027819 */ /* 0x002fc800000006ff */
[----:B------:R1:W2:Y:S03]  /*52f0*/  SYNCS.PHASECHK.TRANS64.TRYWAIT P0, [R0+URZ+0xb8], R2 ;  /* 0x0000b802000075a7 */ /* 0x0002a600080011ff */
[----:B--2---:R-:W-:Y:S05]  /*5300*/  @!P0 NANOSLEEP.SYNCS 0x989680 ;  /* 0x009896800000895d */ /* 0x004fea0003900000 */
[----:B------:R-:W2:Y:S02]  /*5310*/  @!P0 SYNCS.PHASECHK.TRANS64 P0, [R0+URZ+0xb8], R2 ;  /* 0x0000b802000085a7 */ /* 0x000ea400080010ff */
[----:B--2-4-:R-:W-:Y:S05]  /*5320*/  @P0 EXIT ;  /* 0x000000000000094d */ /* 0x014fea0003800000 */
[----:B------:R-:W-:Y:S05]  /*5330*/  BRA `(.L_x_104) ;  /* 0xfffffffc00e87947 */ /* 0x000fea000383ffff */
.L_x_91:
[----:B------:R-:W-:-:S06]  /*5340*/  UISETP.GE.AND UP1, UPT, UR10, 0x4, UPT ;  /* 0x000000040a00788c */ /* 0x000fcc000bf26270 */
[----:B------:R-:W-:-:S13]  /*5350*/  PLOP3.LUT P0, PT, PT, PT, UP1, 0x80, 0x8 ;  /* 0x000000000008781c */ /* 0x000fda0003f0f018 */
[----:B------:R-:W-:Y:S05]  /*5360*/  @!P0 EXIT ;  /* 0x000000000000894d */ /* 0x000fea0003800000 */
[----:B------:R-:W-:Y:S01]  /*5370*/  BAR.SYNC.DEFER_BLOCKING 0x6, 0xa0 ;  /* 0x0182800000007b1d */ /* 0x000fe20000010000 */
[C---:B------:R-:W-:Y:S01]  /*5380*/  IMAD.SHL.U32 R2, R105.reuse, 0x20, RZ ;  /* 0x0000002069027824 */ /* 0x040fe200078e00ff */
[C---:B------:R-:W-:Y:S01]  /*5390*/  SHF.L.U32 R36, R105.reuse, 0x10, RZ ;  /* 0x0000001069247819 */ /* 0x040fe200000006ff */
[C---:B------:R-:W-:Y:S01]  /*53a0*/  IMAD.SHL.U32 R104, R105.reuse, 0x4, RZ ;  /* 0x0000000469687824 */ /* 0x040fe200078e00ff */
[C---:B------:R-:W-:Y:S01]  /*53b0*/  LOP3.LUT R106, R105.reuse, 0x60, RZ, 0xc0, !PT ;  /* 0x00000060696a7812 */ /* 0x040fe200078ec0ff */
[----:B------:R-:W-:Y:S01]  /*53c0*/  HFMA2 R101, -RZ, RZ, 0, 5.9604644775390625e-08 ;  /* 0x00000001ff657431 */ /* 0x000fe200000001ff */
[----:B------:R-:W-:Y:S02]  /*53d0*/  UMOV UR48, 0x400 ;  /* 0x0000040000307882 */ /* 0x000fe40000000000 */
[----:B------:R-:W1:Y:S01]  /*53e0*/  LDC R95, c[0x0][0x370] ;  /* 0x0000dc00ff5f7b82 */ /* 0x000e620000000800 */
[----:B------:R-:W-:Y:S01]  /*53f0*/  ULEA UR48, UR37, UR48, 0x18 ;  /* 0x0000003025307291 */ /* 0x000fe2000f8ec0ff */
[----:B------:R-:W-:Y:S01]  /*5400*/  LOP3.LUT R3, R2, 0xc0, RZ, 0xc0, !PT ;  /* 0x000000c002037812 */ /* 0x000fe200078ec0ff */
[----:B------:R-:W-:Y:S01]  /*5410*/  HFMA2 R99, -RZ, RZ, 0, 0 ;  /* 0x00000000ff637431 */ /* 0x000fe200000001ff */
[----:B------:R-:W-:Y:S01]  /*5420*/  LOP3.LUT R103, R105, 0x2, RZ, 0xc0, !PT ;  /* 0x0000000269677812 */ /* 0x000fe200078ec0ff */
[----:B------:R-:W-:Y:S01]  /*5430*/  UIADD3 UR4, UPT, UPT, UR48, 0x200, URZ ;  /* 0x0000020030047890 */ /* 0x000fe2000fffe0ff */
[----:B------:R-:W-:Y:S01]  /*5440*/  LOP3.LUT R104, R3, 0x18, R104, 0xf8, !PT ;  /* 0x0000001803687812 */ /* 0x000fe200078ef868 */
[----:B------:R-:W-:Y:S01]  /*5450*/  IMAD.MOV.U32 R48, RZ, RZ, RZ ;  /* 0x000000ffff307224 */ /* 0x000fe200078e00ff */
[----:B------:R-:W2:Y:S01]  /*5460*/  LDC R43, c[0x0][0xb0c] ;  /* 0x0002c300ff2b7b82 */ /* 0x000ea20000000800 */
[----:B------:R-:W-:Y:S01]  /*5470*/  LOP3.LUT R36, R36, 0x600000, RZ, 0xc0, !PT ;  /* 0x0060000024247812 */ /* 0x000fe200078ec0ff */
[----:B------:R-:W-:Y:S01]  /*5480*/  IMAD.MOV.U32 R109, RZ, RZ, RZ ;  /* 0x000000ffff6d7224 */ /* 0x000fe200078e00ff */
[----:B------:R-:W-:Y:S01]  /*5490*/  LOP3.LUT R104, R104, 0xf20, R2, 0xf8, !PT ;  /* 0x00000f2068687812 */ /* 0x000fe200078ef802 */
[----:B------:R-:W-:Y:S01]  /*54a0*/  IMAD.U32 R97, RZ, RZ, UR4 ;  /* 0x00000004ff617e24 */ /* 0x000fe2000f8e00ff */
[----:B------:R-:W-:Y:S01]  /*54b0*/  LOP3.LUT R105, R105, 0x4, RZ, 0xc0, !PT ;  /* 0x0000000469697812 */ /* 0x000fe200078ec0ff */
[----:B------:R-:W3:Y:S01]  /*54c0*/  LDCU.64 UR52, c[0x0][0x348] ;  /* 0x00006900ff3477ac */ /* 0x000ee20008000a00 */
[----:B------:R-:W-:Y:S01]  /*54d0*/  MOV R100, RZ ;  /* 0x000000ff00647202 */ /* 0x000fe20000000f00 */
[----:B------:R-:W4:Y:S01]  /*54e0*/  LDC R93, c[0x0][0xb20] ;  /* 0x0002c800ff5d7b82 */ /* 0x000f220000000800 */
[----:B------:R-:W3:Y:S01]  /*54f0*/  LDS R0, [UR48+0x180] ;  /* 0x00018030ff007984 */ /* 0x000ee20008000800 */
[----:B------:R-:W-:Y:S01]  /*5500*/  IMAD R104, R104, 0x2, R97 ;  /* 0x0000000268687824 */ /* 0x000fe200078e0261 */
[----:B------:R-:W1:Y:S03]  /*5510*/  LDCU.64 UR38, c[0x0][0x888] ;  /* 0x00011100ff2677ac */ /* 0x000e660008000a00 */
[--C-:B------:R-:W-:Y:S01]  /*5520*/  IMAD R103, R103, -0x10, R104.reuse ;  /* 0xfffffff067677824 */ /* 0x100fe200078e0268 */
[----:B------:R-:W1:Y:S01]  /*5530*/  LDCU.64 UR44, c[0x0][0x890] ;  /* 0x00011200ff2c77ac */ /* 0x000e620008000a00 */
[----:B------:R-:W1:Y:S01]  /*5540*/  LDC R42, c[0x0][0xb30] ;  /* 0x0002cc00ff2a7b82 */ /* 0x000e620000000800 */
[----:B------:R-:W-:Y:S01]  /*5550*/  IMAD R102, R105, -0x10, R104 ;  /* 0xfffffff069667824 */ /* 0x000fe200078e0268 */
[----:B------:R-:W-:Y:S01]  /*5560*/  UMOV UR50, URZ ;  /* 0x000000ff00327c82 */ /* 0x000fe20008000000 */
[----:B------:R-:W-:-:S05]  /*5570*/  UMOV UR49, URZ ;  /* 0x000000ff00317c82 */ /* 0x000fca0008000000 */
[----:B------:R-:W1:Y:S08]  /*5580*/  LDC.64 R88, c[0x0][0xb10] ;  /* 0x0002c400ff587b82 */ /* 0x000e700000000a00 */
[----:B------:R-:W1:Y:S08]  /*5590*/  LDC.64 R40, c[0x0][0xb18] ;  /* 0x0002c600ff287b82 */ /* 0x000e700000000a00 */
[----:B------:R-:W1:Y:S08]  /*55a0*/  LDC.64 R38, c[0x0][0xb28] ;  /* 0x0002ca00ff267b82 */ /* 0x000e700000000a00 */
[----:B------:R-:W1:Y:S01]  /*55b0*/  LDC.64 R86, c[0x0][0x8b0] ;  /* 0x00022c00ff567b82 */ /* 0x000e620000000a00 */
[----:B---3--:R-:W-:-:S07]  /*55c0*/  IMAD.IADD R36, R0, 0x1, R36 ;  /* 0x0000000100247824 */ /* 0x008fce00078e0224 */
[----:B------:R-:W3:Y:S08]  /*55d0*/  LDC.64 R84, c[0x0][0x8a8] ;  /* 0x00022a00ff547b82 */ /* 0x000ef00000000a00 */
[----:B--2-4-:R-:W1:Y:S02]  /*55e0*/  LDC R94, c[0x0][0x374] ;  /* 0x0000dd00ff5e7b82 */ /* 0x014e640000000800 */
.L_x_141:
[----:B------:R-:W-:Y:S02]  /*55f0*/  LEA R0, R109, UR48, 0x3 ;  /* 0x000000306d007c11 */ /* 0x000fe4000f8e18ff */
[----:B------:R-:W-:Y:S02]  /*5600*/  SHF.L.U32 R2, R99, 0x1f, RZ ;  /* 0x0000001f63027819 */ /* 0x000fe400000006ff */
[----:B-1----:R-:W-:Y:S02]  /*5610*/  LEA R16, R109, UR48, 0x4 ;  /* 0x000000306d107c11 */ /* 0x002fe4000f8e20ff */
[----:B------:R-:W2:Y:S02]  /*5620*/  SYNCS.PHASECHK.TRANS64.TRYWAIT P0, [R0+URZ+0xd0], R2 ;  /* 0x0000d002000075a7 */ /* 0x000ea400080011ff */
[----:B--23--:R-:W-:Y:S05]  /*5630*/  @!P0 BRA `(.L_x_105) ;  /* 0x0000004000048947 */ /* 0x00cfea0003800000 */
.L_x_198:
[----:B------:R-:W4:Y:S01]  /*5640*/  LDC.64 R10, c[0x0][0xb10] ;  /* 0x0002c400ff0a7b82 */ /* 0x000f220000000a00 */
[----:B------:R-:W3:Y:S01]  /*5650*/  LDS.128 R16, [R16+0x160] ;  /* 0x0001600010107984 */ /* 0x000ee20000000c00 */
[----:B-1----:R-:W-:Y:S01]  /*5660*/  ISETP.NE.AND P1, PT, R42, 0x1, PT ;  /* 0x000000012a00780c */ /* 0x002fe20003f25270 */
[----:B--2---:R-:W-:Y:S01]  /*5670*/  VIADD R0, R0, 0xe0 ;  /* 0x000000e000007836 */ /* 0x004fe20000000000 */
[----:B------:R-:W-:Y:S04]  /*5680*/  ISETP.GE.AND P0, PT, R37, 0x1, PT ;  /* 0x000000012500780c */ /* 0x000fe80003f06270 */
[----:B------:R-:W1:Y:S01]  /*5690*/  LDC.64 R8, c[0x0][0xb18] ;  /* 0x0002c600ff087b82 */ /* 0x000e620000000a00 */
[----:B------:R-:W-:Y:S01]  /*56a0*/  PRMT R0, RZ, 0x654, R0 ;  /* 0x00000654ff007816 */ /* 0x000fe20000000000 */
[----:B------:R-:W-:Y:S01]  /*56b0*/  @!PT LDS RZ, [RZ] ;  /* 0x00000000fffff984 */ /* 0x000fe20000000800 */
[----:B------:R-:W-:Y:S01]  /*56c0*/  @!PT LDS RZ, [RZ] ;  /* 0x00000000fffff984 */ /* 0x000fe20000000800 */
[----:B------:R-:W-:Y:S01]  /*56d0*/  @!PT LDS RZ, [RZ] ;  /* 0x00000000fffff984 */ /* 0x000fe20000000800 */
[----:B------:R-:W-:Y:S01]  /*56e0*/  @!PT LDS RZ, [RZ] ;  /* 0x00000000fffff984 */ /* 0x000fe20000000800 */
[----:B------:R2:W-:Y:S06]  /*56f0*/  MEMBAR.ALL.CTA ;  /* 0x0000000000007992 */ /* 0x0005ec0000008000 */
[----:B--2---:R-:W2:Y:S01]  /*5700*/  FENCE.VIEW.ASYNC.S ;  /* 0x00000000000073c6 */ /* 0x004ea20000000000 */
[----:B------:R-:W1:Y:S08]  /*5710*/  @!P1 LDC R12, c[0x0][0xb20] ;  /* 0x0002c800ff0c9b82 */ /* 0x000e700000000800 */
[----:B------:R-:W1:Y:S01]  /*5720*/  @!P1 LDC R7, c[0x0][0xb0c] ;  /* 0x0002c300ff079b82 */ /* 0x000e620000000800 */
[----:B--2---:R2:W-:Y:S01]  /*5730*/  SYNCS.ARRIVE.TRANS64.RED.A1T0 RZ, [R0+URZ], RZ ;  /* 0x000000ff00ff79a7 */ /* 0x0045e200081004ff */
[----:B---3--:R-:W-:Y:S04]  /*5740*/  LOP3.LUT P4, RZ, R18, 0x1, RZ, 0xc0, !PT ;  /* 0x0000000112ff7812 */ /* 0x008fe8000788c0ff */
[----:B------:R-:W-:Y:S09]  /*5750*/  P2R R107, PR, RZ, 0x10 ;  /* 0x00000010ff6b7803 */ /* 0x000ff20000000000 */
[----:B------:R-:W-:Y:S02]  /*5760*/  @P4 MOV R45, R16 ;  /* 0x00000010002d4202 */ /* 0x000fe40000000f00 */
[----:B------:R-:W-:Y:S01]  /*5770*/  @P4 LOP3.LUT R44, R17, 0xffff, RZ, 0xc0, !PT ;  /* 0x0000ffff112c4812 */ /* 0x000fe200078ec0ff */
[----:B--2-4-:R-:W-:Y:S06]  /*5780*/  @!P0 BRA `(.L_x_106) ;  /* 0x0000000000a48947 */ /* 0x014fec0003800000 */
[----:B------:R-:W-:Y:S01]  /*5790*/  IMAD.HI.U32 R0, R94, R41, RZ ;  /* 0x000000295e007227 */ /* 0x000fe200078e00ff */
[----:B------:R-:W-:Y:S02]  /*57a0*/  ISETP.NE.AND P0, PT, R40, 0x1, PT ;  /* 0x000000012800780c */ /* 0x000fe40003f05270 */
[----:B------:R-:W-:Y:S01]  /*57b0*/  ISETP.NE.AND P2, PT, R37, 0x1, PT ;  /* 0x000000012500780c */ /* 0x000fe20003f45270 */
[----:B------:R-:W-:Y:S01]  /*57c0*/  IMAD.HI.U32 R4, R95, R88, RZ ;  /* 0x000000585f047227 */ /* 0x000fe200078e00ff */
[----:B------:R-:W-:Y:S02]  /*57d0*/  SHF.R.U32.HI R0, RZ, R93, R0 ;  /* 0x0000005dff007219 */ /* 0x000fe40000011600 */
[----:B------:R-:W-:Y:S01]  /*57e0*/  ISETP.NE.AND P3, PT, R43, 0x1, PT ;  /* 0x000000012b00780c */ /* 0x000fe20003f65270 */
[----:B------:R-:W-:Y:S01]  /*57f0*/  IMAD.HI.U32 R6, R44, R41, RZ ;  /* 0x000000292c067227 */ /* 0x000fe200078e00ff */
[-C--:B------:R-:W-:Y:S02]  /*5800*/  SHF.R.U32.HI R4, RZ, R89.reuse, R4 ;  /* 0x00000059ff047219 */ /* 0x080fe40000011604 */
[----:B------:R-:W-:Y:S01]  /*5810*/  SEL R0, R94, R0, !P0 ;  /* 0x000000005e007207 */ /* 0x000fe20004000000 */
[----:B------:R-:W-:Y:S01]  /*5820*/  IMAD.HI.U32 R5, R45, R88, RZ ;  /* 0x000000582d057227 */ /* 0x000fe200078e00ff */
[----:B------:R-:W-:Y:S03]  /*5830*/  SEL R4, R95, R4, !P3 ;  /* 0x000000045f047207 */ /* 0x000fe60005800000 */
[-C--:B------:R-:W-:Y:S01]  /*5840*/  IMAD.HI.U32 R3, R0, R38.reuse, RZ ;  /* 0x0000002600037227 */ /* 0x080fe200078e00ff */
[----:B------:R-:W-:Y:S03]  /*5850*/  SHF.R.U32.HI R5, RZ, R89, R5 ;  /* 0x00000059ff057219 */ /* 0x000fe60000011605 */
[----:B------:R-:W-:Y:S01]  /*5860*/  IMAD.HI.U32 R2, R4, R38, RZ ;  /* 0x0000002604027227 */ /* 0x000fe200078e00ff */
[----:B------:R-:W-:Y:S02]  /*5870*/  @P2 SHF.R.U32.HI R0, RZ, R39, R3 ;  /* 0x00000027ff002219 */ /* 0x000fe40000011603 */
[----:B------:R-:W-:Y:S02]  /*5880*/  SHF.R.U32.HI R3, RZ, R93, R6 ;  /* 0x0000005dff037219 */ /* 0x000fe40000011606 */
[----:B------:R-:W-:Y:S01]  /*5890*/  @P2 SHF.R.U32.HI R4, RZ, R39, R2 ;  /* 0x00000027ff042219 */ /* 0x000fe20000011602 */
[----:B------:R-:W-:Y:S01]  /*58a0*/  IMAD R0, R37, R0, RZ ;  /* 0x0000000025007224 */ /* 0x000fe200078e02ff */
[----:B------:R-:W-:Y:S02]  /*58b0*/  SEL R3, R44, R3, !P0 ;  /* 0x000000032c037207 */ /* 0x000fe40004000000 */
[----:B------:R-:W-:Y:S01]  /*58c0*/  SEL R2, R45, R5, !P3 ;  /* 0x000000052d027207 */ /* 0x000fe20005800000 */
[----:B------:R-:W-:Y:S01]  /*58d0*/  IMAD R5, R37, R4, RZ ;  /* 0x0000000425057224 */ /* 0x000fe200078e02ff */
[C---:B------:R-:W-:Y:S01]  /*58e0*/  ISETP.GE.AND P0, PT, R3.reuse, R0, PT ;  /* 0x000000000300720c */ /* 0x040fe20003f06270 */
[C---:B------:R-:W-:Y:S03]  /*58f0*/  IMAD.HI.U32 R0, R3.reuse, R38, RZ ;  /* 0x0000002603007227 */ /* 0x040fe600078e00ff */
[C---:B------:R-:W-:Y:S02]  /*5900*/  ISETP.GE.OR P0, PT, R2.reuse, R5, P0 ;  /* 0x000000050200720c */ /* 0x040fe40000706670 */
[----:B------:R-:W-:Y:S04]  /*5910*/  SHF.R.U32.HI R0, RZ, R39, R0 ;  /* 0x00000027ff007219 */ /* 0x000fe80000011600 */
        /* <DEDUP_REMOVED lines=15> */
[----:B------:R-:W-:Y:S07]  /*5a10*/  IMAD R44, R3, R40, R44 ;  /* 0x00000028032c7224 */ /* 0x000fee00078e022c */
.L_x_106:
[----:B-1----:R-:W-:Y:S01]  /*5a20*/  @!P1 ISETP.NE.AND P0, PT, R8, 0x1, PT ;  /* 0x000000010800980c */ /* 0x002fe20003f05270 */
[----:B------:R-:W-:Y:S01]  /*5a30*/  @!P1 IMAD.HI.U32 R2, R44, R9, RZ ;  /* 0x000000092c029227 */ /* 0x000fe200078e00ff */
[----:B------:R-:W-:Y:S01]  /*5a40*/  R2UR UR42, R14 ;  /* 0x000000000e2a72ca */ /* 0x000fe200000e0000 */
[----:B------:R-:W-:Y:S01]  /*5a50*/  BSSY.RECONVERGENT B6, `(.L_x_107) ;  /* 0x0000031000067945 */ /* 0x000fe20003800200 */
[----:B------:R-:W-:Y:S01]  /*5a60*/  R2UR UR41, R15 ;  /* 0x000000000f2972ca */ /* 0x000fe200000e0000 */
[----:B------:R-:W-:Y:S01]  /*5a70*/  @!P1 IMAD.HI.U32 R0, R45, R10, RZ ;  /* 0x0000000a2d009227 */ /* 0x000fe200078e00ff */
[----:B------:R-:W-:Y:S02]  /*5a80*/  @!P1 SHF.R.U32.HI R2, RZ, R12, R2 ;  /* 0x0000000cff029219 */ /* 0x000fe40000011602 */
[----:B------:R-:W-:Y:S01]  /*5a90*/  @!P1 ISETP.NE.AND P2, PT, R7, 0x1, PT ;  /* 0x000000010700980c */ /* 0x000fe20003f45270 */
[----:B------:R-:W-:Y:S01]  /*5aa0*/  VIADD R109, R109, 0x1 ;  /* 0x000000016d6d7836 */ /* 0x000fe20000000000 */
[----:B------:R-:W-:Y:S02]  /*5ab0*/  @!P1 SEL R2, R44, R2, !P0 ;  /* 0x000000022c029207 */ /* 0x000fe40004000000 */
[----:B------:R-:W-:Y:S02]  /*5ac0*/  @!P1 SHF.R.U32.HI R0, RZ, R11, R0 ;  /* 0x0000000bff009219 */ /* 0x000fe40000011600 */
[----:B------:R-:W-:Y:S01]  /*5ad0*/  LOP3.LUT P0, RZ, R97, 0x1b0, RZ, 0xc0, !PT ;  /* 0x000001b061ff7812 */ /* 0x000fe2000780c0ff */
[----:B------:R-:W-:Y:S01]  /*5ae0*/  USHF.L.U32 UR42, UR42, 0x7, URZ ;  /* 0x000000072a2a7899 */ /* 0x000fe200080006ff */
[----:B------:R-:W-:Y:S01]  /*5af0*/  @!P1 SEL R3, R45, R0, !P2 ;  /* 0x000000002d039207 */ /* 0x000fe20005000000 */
[----:B------:R-:W-:Y:S01]  /*5b00*/  UIMAD UR41, UR41, 0x60, URZ ;  /* 0x00000060292978a4 */ /* 0x000fe2000f8e02ff */
[----:B------:R-:W-:Y:S03]  /*5b10*/  @P4 SHF.R.U32.HI R98, RZ, 0x10, R17 ;  /* 0x00000010ff624819 */ /* 0x000fe60000011611 */
[----:B------:R-:W-:Y:S02]  /*5b20*/  @!P1 IMAD.IADD R0, R2, 0x1, -R3 ;  /* 0x0000000102009824 */ /* 0x000fe400078e0a03 */
[----:B------:R-:W-:Y:S02]  /*5b30*/  @!P1 IMAD.IADD R2, R3, 0x1, -R2 ;  /* 0x0000000103029824 */ /* 0x000fe400078e0a02 */
[----:B------:R-:W-:Y:S02]  /*5b40*/  @!P1 IMAD R45, R0, R7, R45 ;  /* 0x00000007002d9224 */ /* 0x000fe400078e022d */
[----:B------:R-:W-:Y:S01]  /*5b50*/  @!P1 IMAD R44, R2, R8, R44 ;  /* 0x00000008022c9224 */ /* 0x000fe200078e022c */
[----:B------:R-:W-:Y:S06]  /*5b60*/  @!P0 BRA `(.L_x_108) ;  /* 0x00000000007c8947 */ /* 0x000fec0003800000 */
[----:B------:R-:W1:Y:S01]  /*5b70*/  LDCU.64 UR8, c[0x4][0x80] ;  /* 0x01001000ff0877ac */ /* 0x000e620008000a00 */
[----:B------:R-:W-:Y:S01]  /*5b80*/  MOV R2, 0x0 ;  /* 0x0000000000027802 */ /* 0x000fe20000000f00 */
[----:B------:R-:W-:Y:S02]  /*5b90*/  HFMA2 R12, -RZ, RZ, 0, 5.9604644775390625e-08 ;  /* 0x00000001ff0c7431 */ /* 0x000fe400000001ff */
[----:B------:R-:W-:Y:S01]  /*5ba0*/  IMAD.MOV.U32 R8, RZ, RZ, 0x70 ;  /* 0x00000070ff087424 */ /* 0x000fe200078e00ff */
[----:B------:R2:W3:Y:S01]  /*5bb0*/  LDC.64 R14, c[0x4][R2] ;  /* 0x01000000020e7b82 */ /* 0x0004e20000000a00 */
[----:B------:R-:W4:Y:S01]  /*5bc0*/  LDCU.64 UR6, c[0x4][0x88] ;  /* 0x01001100ff0677ac */ /* 0x000f220008000a00 */
[----:B------:R-:W-:Y:S01]  /*5bd0*/  IMAD.MOV.U32 R13, RZ, RZ, RZ ;  /* 0x000000ffff0d7224 */ /* 0x000fe200078e00ff */
[----:B------:R-:W2:Y:S01]  /*5be0*/  LDCU.64 UR4, c[0x4][0x8] ;  /* 0x01000100ff0477ac */ /* 0x000ea20008000a00 */
[----:B-1----:R-:W-:Y:S01]  /*5bf0*/  MOV R5, UR9 ;  /* 0x0000000900057c02 */ /* 0x002fe20008000f00 */
[----:B------:R-:W-:Y:S01]  /*5c00*/  IMAD.U32 R4, RZ, RZ, UR8 ;  /* 0x00000008ff047e24 */ /* 0x000fe2000f8e00ff */
[----:B----4-:R-:W-:Y:S01]  /*5c10*/  MOV R7, UR7 ;  /* 0x0000000700077c02 */ /* 0x010fe20008000f00 */
[----:B------:R-:W-:Y:S01]  /*5c20*/  IMAD.U32 R6, RZ, RZ, UR6 ;  /* 0x00000006ff067e24 */ /* 0x000fe2000f8e00ff */
[----:B--2---:R-:W-:Y:S01]  /*5c30*/  MOV R11, UR5 ;  /* 0x00000005000b7c02 */ /* 0x004fe20008000f00 */
[----:B------:R-:W-:Y:S02]  /*5c40*/  IMAD.U32 R10, RZ, RZ, UR4 ;  /* 0x00000004ff0a7e24 */ /* 0x000fe4000f8e00ff */
[----:B------:R-:W-:Y:S07]  /*5c50*/  LEPC R20, `(.L_x_109) ;  /* 0x000000001014794e */ /* 0x000fee0000000000 */
[----:B---3-5:R-:W-:Y:S05]  /*5c60*/  CALL.ABS.NOINC R14 ;  /* 0x000000000e007343 */ /* 0x028fea0003c00000 */
.L_x_109:
[----:B------:R-:W1:Y:S01]  /*5c70*/  LDCU.64 UR8, c[0x4][0x80] ;  /* 0x01001000ff0877ac */ /* 0x000e620008000a00 */
[----:B------:R-:W2:Y:S01]  /*5c80*/  LDC.64 R2, c[0x4][R2] ;  /* 0x0100000002027b82 */ /* 0x000ea20000000a00 */
[----:B------:R-:W-:Y:S02]  /*5c90*/  HFMA2 R12, -RZ, RZ, 0, 5.9604644775390625e-08 ;  /* 0x00000001ff0c7431 */ /* 0x000fe400000001ff */
[----:B------:R-:W-:Y:S02]  /*5ca0*/  IMAD.MOV.U32 R8, RZ, RZ, 0x70 ;  /* 0x00000070ff087424 */ /* 0x000fe400078e00ff */
[----:B------:R-:W-:Y:S01]  /*5cb0*/  IMAD.MOV.U32 R13, RZ, RZ, RZ ;  /* 0x000000ffff0d7224 */ /* 0x000fe200078e00ff */
[----:B------:R-:W3:Y:S01]  /*5cc0*/  LDCU.64 UR6, c[0x4][0x88] ;  /* 0x01001100ff0677ac */ /* 0x000ee20008000a00 */
[----:B------:R-:W4:Y:S01]  /*5cd0*/  LDCU.64 UR4, c[0x4][0x8] ;  /* 0x01000100ff0477ac */ /* 0x000f220008000a00 */
[----:B-1----:R-:W-:Y:S02]  /*5ce0*/  MOV R4, UR8 ;  /* 0x0000000800047c02 */ /* 0x002fe40008000f00 */
[----:B------:R-:W-:Y:S02]  /*5cf0*/  MOV R5, UR9 ;  /* 0x0000000900057c02 */ /* 0x000fe40008000f00 */
[----:B---3--:R-:W-:Y:S01]  /*5d00*/  MOV R7, UR7 ;  /* 0x0000000700077c02 */ /* 0x008fe20008000f00 */
[----:B------:R-:W-:Y:S01]  /*5d10*/  IMAD.U32 R6, RZ, RZ, UR6 ;  /* 0x00000006ff067e24 */ /* 0x000fe2000f8e00ff */
[----:B----4-:R-:W-:Y:S01]  /*5d20*/  MOV R11, UR5 ;  /* 0x00000005000b7c02 */ /* 0x010fe20008000f00 */
[----:B------:R-:W-:Y:S02]  /*5d30*/  IMAD.U32 R10, RZ, RZ, UR4 ;  /* 0x00000004ff0a7e24 */ /* 0x000fe4000f8e00ff */
[----:B------:R-:W-:Y:S07]  /*5d40*/  LEPC R20, `(.L_x_108) ;  /* 0x000000001014794e */ /* 0x000fee0000000000 */
[----:B--2---:R-:W-:Y:S05]  /*5d50*/  CALL.ABS.NOINC R2 ;  /* 0x0000000002007343 */ /* 0x004fea0003c00000 */
.L_x_108:
[----:B------:R-:W-:Y:S05]  /*5d60*/  BSYNC.RECONVERGENT B6 ;  /* 0x0000000000067941 */ /* 0x000fea0003800200 */
.L_x_107:
[----:B------:R-:W-:Y:S01]  /*5d70*/  ISETP.NE.U32.AND P4, PT, R86, RZ, PT ;  /* 0x000000ff5600720c */ /* 0x000fe20003f85070 */
[----:B------:R-:W-:Y:S01]  /*5d80*/  UISETP.NE.AND UP2, UPT, UR51, URZ, UPT ;  /* 0x000000ff3300728c */ /* 0x000fe2000bf45270 */
[----:B------:R-:W-:Y:S01]  /*5d90*/  ISETP.NE.U32.AND P2, PT, RZ, UR38, PT ;  /* 0x00000026ff007c0c */ /* 0x000fe2000bf45070 */
[----:B------:R-:W-:Y:S01]  /*5da0*/  UISETP.NE.U32.AND UP1, UPT, UR44, URZ, UPT ;  /* 0x000000ff2c00728c */ /* 0x000fe2000bf25070 */
[----:B------:R-:W-:Y:S01]  /*5db0*/  ISETP.NE.AND.EX P4, PT, R87, RZ, PT, P4 ;  /* 0x000000ff5700720c */ /* 0x000fe20003f85340 */
[----:B------:R-:W-:Y:S01]  /*5dc0*/  UPLOP3.LUT UP0, UPT, UPT, UPT, UPT, 0x40, 0x4 ;  /* 0x000000000004789c */ /* 0x000fe20003f0e870 */
[----:B------:R-:W-:Y:S01]  /*5dd0*/  ISETP.NE.AND.EX P2, PT, RZ, UR39, PT, P2 ;  /* 0x00000027ff007c0c */ /* 0x000fe2000bf45320 */
[----:B------:R-:W-:Y:S01]  /*5de0*/  UISETP.NE.AND.EX UP1, UPT, UR45, URZ, UPT, UP1 ;  /* 0x000000ff2d00728c */ /* 0x000fe2000bf25310 */
[----:B------:R-:W-:Y:S04]  /*5df0*/  PLOP3.LUT P1, PT, PT, PT, UP2, 0x80, 0x8 ;  /* 0x000000000008781c */ /* 0x000fe80003f2f028 */
[----:B------:R-:W-:Y:S06]  /*5e00*/  @UP2 UPLOP3.LUT UP0, UPT, UPT, UPT, UP1, 0x80, 0x8 ;  /* 0x000000000008289c */ /* 0x000fec0003f0f010 */
[----:B------:R-:W-:Y:S01]  /*5e10*/  PLOP3.LUT P0, PT, PT, PT, UP0, 0x80, 0x8 ;  /* 0x000000000008781c */ /* 0x000fe20003f0f008 */
[----:B------:R-:W-:Y:S01]  /*5e20*/  @!UPT UIADD3 URZ, UPT, UPT, URZ, URZ, URZ ;  /* 0x000000fffffff290 */ /* 0x000fe2000fffe0ff */
[----:B------:R-:W-:Y:S11]  /*5e30*/  BRA.U !UP1, `(.L_x_110) ;  /* 0x0000000109387547 */ /* 0x000ff6000b800000 */
[----:B------:R-:W-:Y:S01]  /*5e40*/  UISETP.NE.U32.AND UP0, UPT, UR38, URZ, UPT ;  /* 0x000000ff2600728c */ /* 0x000fe2000bf05070 */
[----:B------:R-:W-:Y:S02]  /*5e50*/  HFMA2 R0, -RZ, RZ, 0, 5.9604644775390625e-08 ;  /* 0x00000001ff007431 */ /* 0x000fe400000001ff */
[----:B------:R-:W-:Y:S01]  /*5e60*/  IMAD.MOV.U32 R92, RZ, RZ, 0x1 ;  /* 0x00000001ff5c7424 */ /* 0x000fe200078e00ff */
[----:B------:R-:W-:Y:S06]  /*5e70*/  UISETP.NE.AND.EX UP0, UPT, UR39, URZ, UPT, UP0 ;  /* 0x000000ff2700728c */ /* 0x000fec000bf05300 */
        /* <DEDUP_REMOVED lines=9> */
[----:B-12---:R-:W-:Y:S02]  /*5f10*/  @!P3 IMAD.U32 R49, RZ, RZ, UR4 ;  /* 0x00000004ff31be24 */ /* 0x006fe4000f8e00ff */
.L_x_110:
[----:B------:R-:W-:Y:S05]  /*5f20*/  @!P4 BRA `(.L_x_111) ;  /* 0x000000000020c947 */ /* 0x000fea0003800000 */
[----:B------:R-:W-:Y:S04]  /*5f30*/  ISETP.NE.U32.AND P3, PT, R84, RZ, PT ;  /* 0x000000ff5400720c */ /* 0x000fe80003f65070 */
[----:B------:R-:W-:Y:S11]  /*5f40*/  ISETP.NE.AND.EX P3, PT, R85, RZ, PT, P3 ;  /* 0x000000ff5500720c */ /* 0x000ff60003f65330 */
[----:B------:R-:W-:Y:S02]  /*5f50*/  @!UPT UIADD3 URZ, UPT, UPT, URZ, URZ, URZ ;  /* 0x000000fffffff290 */ /* 0x000fe4000fffe0ff */
[----:B------:R-:W1:Y:S01]  /*5f60*/  @P3 LDC.64 R2, c[0x0][0x8a8] ;  /* 0x00022a00ff023b82 */ /* 0x000e620000000a00 */
[----:B------:R-:W-:Y:S04]  /*5f70*/  @P3 IMAD R0, R86, UR36, RZ ;  /* 0x0000002456003c24 */ /* 0x000fe8000f8e02ff */
[----:B-1----:R-:W-:Y:S05]  /*5f80*/  @P3 IMAD.WIDE R2, R0, 0x4, R2 ;  /* 0x0000000400023825 */ /* 0x002fea00078e0202 */
[----:B-----5:R1:W5:Y:S02]  /*5f90*/  @P3 LDG.E R46, desc[UR46][R2.64] ;  /* 0x0000002e022e3981 */ /* 0x020364000c1e1900 */
[----:B-1----:R-:W2:Y:S02]  /*5fa0*/  @!P3 LDC R46, c[0x0][0x8a0] ;  /* 0x00022800ff2ebb82 */ /* 0x002ea40000000800 */
.L_x_111:
[----:B-----5:R-:W-:Y:S01]  /*5fb0*/  FSETP.NEU.AND P3, PT, R49, RZ, PT ;  /* 0x000000ff3100720b */ /* 0x020fe20003f6d000 */
[----:B------:R-:W-:Y:S01]  /*5fc0*/  BSSY B1, `(.L_x_112) ;  /* 0x0000039000017945 */ /* 0x000fe20003800000 */
[----:B------:R-:W-:Y:S01]  /*5fd0*/  SEL R3, RZ, 0xffffffff, P2 ;  /* 0xffffffffff037807 */ /* 0x000fe20001000000 */
[----:B------:R-:W-:Y:S01]  /*5fe0*/  IMAD.MOV.U32 R61, RZ, RZ, 0x1 ;  /* 0x00000001ff3d7424 */ /* 0x000fe200078e00ff */
[----:B------:R-:W-:Y:S01]  /*5ff0*/  @P1 LOP3.LUT P2, RZ, R92, 0xff, RZ, 0xc0, !PT ;  /* 0x000000ff5cff1812 */ /* 0x000fe2000784c0ff */
[C---:B------:R-:W-:Y:S01]  /*6000*/  IMAD R47, R48.reuse, 0x60, R36 ;  /* 0x00000060302f7824 */ /* 0x040fe200078e0224 */
[----:B------:R-:W-:Y:S01]  /*6010*/  @P1 SEL R0, RZ, 0xffffffff, P3 ;  /* 0xffffffffff001807 */ /* 0x000fe20001800000 */
[----:B------:R-:W-:Y:S01]  /*6020*/  IMAD R110, R105, -0x10, R103 ;  /* 0xfffffff0696e7824 */ /* 0x000fe200078e0267 */
[----:B------:R-:W-:Y:S01]  /*6030*/  LOP3.LUT R101, R101, 0x1, RZ, 0x3c, !PT ;  /* 0x0000000165657812 */ /* 0x000fe200078e3cff */
[----:B------:R-:W-:Y:S01]  /*6040*/  IMAD.MOV.U32 R60, RZ, RZ, RZ ;  /* 0x000000ffff3c7224 */ /* 0x000fe200078e00ff */
[C---:B------:R-:W-:Y:S02]  /*6050*/  @P0 SEL R0, R3.reuse, R0, !P2 ;  /* 0x0000000003000207 */ /* 0x040fe40005000000 */
[----:B------:R-:W-:Y:S02]  /*6060*/  CS2R R82, SRZ ;  /* 0x0000000000527805 */ /* 0x000fe4000001ff00 */
[----:B------:R-:W-:Y:S02]  /*6070*/  LEA R112, R48, UR48, 0x3 ;  /* 0x0000003030707c11 */ /* 0x000fe4000f8e18ff */
[----:B------:R-:W-:Y:S02]  /*6080*/  CS2R R80, SRZ ;  /* 0x0000000000507805 */ /* 0x000fe4000001ff00 */
[----:B------:R-:W-:Y:S02]  /*6090*/  @P1 LOP3.LUT R0, R0, 0x1, RZ, 0xc0, !PT ;  /* 0x0000000100001812 */ /* 0x000fe400078ec0ff */
[----:B------:R-:W-:Y:S02]  /*60a0*/  CS2R R74, SRZ ;  /* 0x00000000004a7805 */ /* 0x000fe4000001ff00 */
[----:B------:R-:W-:Y:S02]  /*60b0*/  PLOP3.LUT P2, PT, PT, PT, UP1, 0x80, 0x8 ;  /* 0x000000000008781c */ /* 0x000fe40003f4f018 */
[----:B------:R-:W-:Y:S02]  /*60c0*/  CS2R R72, SRZ ;  /* 0x0000000000487805 */ /* 0x000fe4000001ff00 */
[----:B------:R-:W-:Y:S02]  /*60d0*/  ISETP.NE.U32.OR P5, PT, R0, 0x1, !P1 ;  /* 0x000000010000780c */ /* 0x000fe40004fa5470 */
[----:B------:R-:W-:Y:S02]  /*60e0*/  CS2R R66, SRZ ;  /* 0x0000000000427805 */ /* 0x000fe4000001ff00 */
[----:B------:R-:W-:Y:S02]  /*60f0*/  LOP3.LUT P4, R108, R92, 0xff, RZ, 0xc0, !PT ;  /* 0x000000ff5c6c7812 */ /* 0x000fe4000788c0ff */
[----:B------:R-:W-:Y:S02]  /*6100*/  CS2R R64, SRZ ;  /* 0x0000000000407805 */ /* 0x000fe4000001ff00 */
[----:B------:R-:W-:Y:S02]  /*6110*/  SEL R2, RZ, 0xffffffff, P3 ;  /* 0xffffffffff027807 */ /* 0x000fe40001800000 */
[----:B------:R-:W-:Y:S02]  /*6120*/  CS2R R58, SRZ ;  /* 0x00000000003a7805 */ /* 0x000fe4000001ff00 */
[----:B------:R-:W-:Y:S02]  /*6130*/  P2R R111, PR, RZ, 0x20 ;  /* 0x00000020ff6f7803 */ /* 0x000fe40000000000 */
[----:B------:R-:W-:Y:S02]  /*6140*/  CS2R R56, SRZ ;  /* 0x0000000000387805 */ /* 0x000fe4000001ff00 */
[----:B------:R-:W-:Y:S02]  /*6150*/  @P2 SEL R2, R3, R2, !P4 ;  /* 0x0000000203022207 */ /* 0x000fe40006000000 */
[----:B------:R-:W-:Y:S02]  /*6160*/  @P5 SHF.L.U32 R0, R101, 0x1f, RZ ;  /* 0x0000001f65005819 */ /* 0x000fe400000006ff */
[----:B------:R-:W-:Y:S02]  /*6170*/  LOP3.LUT R2, R2, 0x1, RZ, 0xc0, !PT ;  /* 0x0000000102027812 */ /* 0x000fe400078ec0ff */
[----:B------:R1:W3:Y:S02]  /*6180*/  @P5 SYNCS.PHASECHK.TRANS64.TRYWAIT P1, [UR48+0x90], R0 ;  /* 0x00009000ff0055a7 */ /* 0x0002e40008021130 */
[----:B------:R-:W-:Y:S04]  /*6190*/  ISETP.NE.U32.AND P2, PT, R2, 0x1, PT ;  /* 0x000000010200780c */ /* 0x000fe80003f45070 */
[----:B------:R-:W-:Y:S02]  /*61a0*/  P2R R62, PR, RZ, 0x4 ;  /* 0x00000004ff3e7803 */ /* 0x000fe40000000000 */
[----:B-1----:R-:W-:Y:S04]  /*61b0*/  SHF.L.U32 R0, R100, 0x1f, RZ ;  /* 0x0000001f64007819 */ /* 0x002fe800000006ff */
[----:B------:R1:W4:Y:S01]  /*61c0*/  SYNCS.PHASECHK.TRANS64.TRYWAIT P0, [R112+URZ+0xf0], R0 ;  /* 0x0000f000700075a7 */ /* 0x00032200080011ff */
[----:B---3--:R-:W-:Y:S01]  /*61d0*/  @P5 SEL R61, RZ, 0x1, !P1 ;  /* 0x00000001ff3d5807 */ /* 0x008fe20004800000 */
[----:B-1----:R-:W-:Y:S06]  /*61e0*/  @!P5 BRA `(.L_x_113) ;  /* 0x000000000058d947 */ /* 0x002fec0003800000 */
[----:B------:R-:W-:Y:S01]  /*61f0*/  IMAD.MOV.U32 R83, RZ, RZ, RZ ;  /* 0x000000ffff537224 */ /* 0x000fe200078e00ff */
[----:B------:R-:W-:Y:S01]  /*6200*/  ISETP.NE.AND P1, PT, R61, RZ, PT ;  /* 0x000000ff3d00720c */ /* 0x000fe20003f25270 */
[----:B------:R-:W-:Y:S01]  /*6210*/  BSSY B0, `(.L_x_114) ;  /* 0x000000c000007945 */ /* 0x000fe20003800000 */
[----:B------:R-:W-:Y:S02]  /*6220*/  CS2R R58, SRZ ;  /* 0x00000000003a7805 */ /* 0x000fe4000001ff00 */
[----:B------:R-:W-:Y:S02]  /*6230*/  CS2R R56, SRZ ;  /* 0x0000000000387805 */ /* 0x000fe4000001ff00 */
[----:B------:R-:W-:Y:S02]  /*6240*/  CS2R R66, SRZ ;  /* 0x0000000000427805 */ /* 0x000fe4000001ff00 */
[----:B------:R-:W-:Y:S02]  /*6250*/  CS2R R64, SRZ ;  /* 0x0000000000407805 */ /* 0x000fe4000001ff00 */
[----:B------:R-:W-:Y:S02]  /*6260*/  CS2R R74, SRZ ;  /* 0x00000000004a7805 */ /* 0x000fe4000001ff00 */
[----:B------:R-:W-:Y:S02]  /*6270*/  CS2R R72, SRZ ;  /* 0x0000000000487805 */ /* 0x000fe4000001ff00 */
[----:B------:R-:W-:Y:S01]  /*6280*/  CS2R R80, SRZ ;  /* 0x0000000000507805 */ /* 0x000fe2000001ff00 */
[----:B------:R-:W-:Y:S06]  /*6290*/  @P1 BRA `(.L_x_115) ;  /* 0x00000000000c1947 */ /* 0x000fec0003800000 */
[----:B------:R-:W-:Y:S04]  /*62a0*/  SHF.L.U32 R3, R101, 0x1f, RZ ;  /* 0x0000001f65037819 */ /* 0x000fe800000006ff */
[----:B------:R-:W1:Y:S02]  /*62b0*/  SYNCS.PHASECHK.TRANS64.TRYWAIT P1, [UR48+0x90], R3 ;  /* 0x00009003ff0075a7 */ /* 0x000e640008021130 */
[----:B-1----:R-:W-:Y:S05]  /*62c0*/  @!P1 BRA `(.L_x_116) ;  /* 0x0000003000f49947 */ /* 0x002fea0003800000 */
.L_x_115:
[----:B------:R-:W-:Y:S05]  /*62d0*/  BSYNC B0 ;  /* 0x0000000000007941 */ /* 0x000fea0003800000 */
.L_x_114:
[----:B------:R-:W-:Y:S01]  /*62e0*/  ISETP.NE.AND P1, PT, R62, RZ, PT ;  /* 0x000000ff3e00720c */ /* 0x000fe20003f25270 */
[----:B------:R-:W-:Y:S11]  /*62f0*/  HFMA2 R60, -RZ, RZ, 0, 5.9604644775390625e-08 ;  /* 0x00000001ff3c7431 */ /* 0x000ff600000001ff */
[----:B------:R-:W-:Y:S01]  /*6300*/  @!UPT UIADD3 URZ, UPT, UPT, URZ, URZ, URZ ;  /* 0x000000fffffff290 */ /* 0x000fe2000fffe0ff */
[----:B------:R3:W1:Y:S04]  /*6310*/  @P1 LDS.128 R56, [R104] ;  /* 0x0000000068381984 */ /* 0x0006680000000c00 */
[----:B------:R3:W1:Y:S04]  /*6320*/  @P1 LDS.128 R64, [R103+0x10] ;  /* 0x0000100067401984 */ /* 0x0006680000000c00 */
[----:B------:R3:W1:Y:S04]  /*6330*/  @P1 LDS.128 R72, [R102+0x20] ;  /* 0x0000200066481984 */ /* 0x0006680000000c00 */
[----:B------:R3:W1:Y:S02]  /*6340*/  @P1 LDS.128 R80, [R110+0x30] ;  /* 0x000030006e501984 */ /* 0x0006640000000c00 */
.L_x_113:
[----:B------:R-:W-:Y:S05]  /*6350*/  BSYNC B1 ;  /* 0x0000000000017941 */ /* 0x000fea0003800000 */
.L_x_112:
[----:B-1----:R-:W-:Y:S04]  /*6360*/  SHF.R.U32.HI R2, RZ, 0x15, R47 ;  /* 0x00000015ff027819 */ /* 0x002fe8000001162f */
[----:B------:R-:W-:Y:S01]  /*6370*/  LOP3.LUT P1, RZ, R2, 0x3, R96, 0x48, !PT ;  /* 0x0000000302ff7812 */ /* 0x000fe20007824860 */
[----:B------:R-:W-:Y:S01]  /*6380*/  @!UPT UIADD3 URZ, UPT, UPT, URZ, URZ, URZ ;  /* 0x000000fffffff290 */ /* 0x000fe2000fffe0ff */
[----:B----4-:R-:W-:Y:S11]  /*6390*/  @P0 BRA `(.L_x_117) ;  /* 0x0000000000080947 */ /* 0x010ff60003800000 */
[----:B------:R-:W1:Y:S02]  /*63a0*/  SYNCS.PHASECHK.TRANS64.TRYWAIT P0, [R112+URZ+0xf0], R0 ;  /* 0x0000f000700075a7 */ /* 0x000e6400080011ff */
[----:B-1----:R-:W-:Y:S05]  /*63b0*/  @!P0 BRA `(.L_x_118) ;  /* 0x0000003000d08947 */ /* 0x002fea0003800000 */
.L_x_117:
[----:B------:R-:W-:Y:S05]  /*63c0*/  @!P1 BRA `(.L_x_119) ;  /* 0x0000000000409947 */ /* 0x000fea0003800000 */
[----:B------:R-:W4:Y:S01]  /*63d0*/  LDCU.64 UR8, c[0x4][0x70] ;  /* 0x01000e00ff0877ac */ /* 0x000f220008000a00 */
[----:B------:R-:W-:Y:S01]  /*63e0*/  MOV R3, 0x0 ;  /* 0x0000000000037802 */ /* 0x000fe20000000f00 */
[----:B------:R-:W-:Y:S02]  /*63f0*/  HFMA2 R12, -RZ, RZ, 0, 5.9604644775390625e-08 ;  /* 0x00000001ff0c7431 */ /* 0x000fe400000001ff */
[----:B------:R-:W-:Y:S02]  /*6400*/  IMAD.MOV.U32 R8, RZ, RZ, 0x192 ;  /* 0x00000192ff087424 */ /* 0x000fe400078e00ff */
[----:B------:R-:W-:Y:S01]  /*6410*/  IMAD.MOV.U32 R13, RZ, RZ, RZ ;  /* 0x000000ffff0d7224 */ /* 0x000fe200078e00ff */
[----:B------:R-:W5:Y:S01]  /*6420*/  LDCU.64 UR6, c[0x4][0x78] ;  /* 0x01000f00ff0677ac */ /* 0x000f620008000a00 */
[----:B------:R-:W1:Y:S01]  /*6430*/  LDC.64 R2, c[0x4][R3] ;  /* 0x0100000003027b82 */ /* 0x000e620000000a00 */
[----:B------:R-:W2:Y:S01]  /*6440*/  LDCU.64 UR4, c[0x4][0x10] ;  /* 0x01000200ff0477ac */ /* 0x000ea20008000a00 */
[----:B----4-:R-:W-:Y:S01]  /*6450*/  MOV R5, UR9 ;  /* 0x0000000900057c02 */ /* 0x010fe20008000f00 */
[----:B------:R-:W-:Y:S01]  /*6460*/  IMAD.U32 R4, RZ, RZ, UR8 ;  /* 0x00000008ff047e24 */ /* 0x000fe2000f8e00ff */
[----:B-----5:R-:W-:Y:S01]  /*6470*/  MOV R7, UR7 ;  /* 0x0000000700077c02 */ /* 0x020fe20008000f00 */
[----:B------:R-:W-:Y:S01]  /*6480*/  IMAD.U32 R6, RZ, RZ, UR6 ;  /* 0x00000006ff067e24 */ /* 0x000fe2000f8e00ff */
[----:B--2---:R-:W-:Y:S01]  /*6490*/  MOV R11, UR5 ;  /* 0x00000005000b7c02 */ /* 0x004fe20008000f00 */
[----:B------:R-:W-:Y:S02]  /*64a0*/  IMAD.U32 R10, RZ, RZ, UR4 ;  /* 0x00000004ff0a7e24 */ /* 0x000fe4000f8e00ff */
[----:B------:R-:W-:Y:S07]  /*64b0*/  LEPC R20, `(.L_x_119) ;  /* 0x000000001014794e */ /* 0x000fee0000000000 */
[----:B-1-3--:R-:W-:Y:S05]  /*64c0*/  CALL.ABS.NOINC R2 ;  /* 0x0000000002007343 */ /* 0x00afea0003c00000 */
.L_x_119:
[----:B------:R-:W-:Y:S05]  /*64d0*/  WARPSYNC.ALL ;  /* 0x0000000000007948 */ /* 0x000fea0003800000 */
[----:B------:R-:W-:Y:S01]  /*64e0*/  R2UR UR4, R47 ;  /* 0x000000002f0472ca */ /* 0x000fe200000e0000 */
[--C-:B------:R-:W-:Y:S01]  /*64f0*/  HADD2.F32 R50, -RZ, R56.reuse.H0_H0 ;  /* 0x20000038ff327230 */ /* 0x100fe20000004100 */
[----:B------:R-:W-:Y:S01]  /*6500*/  ISETP.NE.AND P0, PT, R106, RZ, PT ;  /* 0x000000ff6a00720c */ /* 0x000fe20003f05270 */
[----:B------:R-:W-:Y:S01]  /*6510*/  HADD2.F32 R51, -RZ, R56.H1_H1 ;  /* 0x30000038ff337230 */ /* 0x000fe20000004100 */
[----:B------:R-:W-:Y:S01]  /*6520*/  BSSY.RECONVERGENT B0, `(.L_x_120) ;  /* 0x0000086000007945 */ /* 0x000fe20003800200 */
[--C-:B------:R-:W-:Y:S08]  /*6530*/  HADD2.F32 R52, -RZ, R57.reuse.H0_H0 ;  /* 0x20000039ff347230 */ /* 0x100ff00000004100 */
[----:B------:R-:W1:Y:S02]  /*6540*/  LDTM.x32 R4, tmem[UR4] ;  /* 0x00000004000479ee */ /* 0x000e6400082c0000 */
[C---:B-12---:R-:W-:Y:S01]  /*6550*/  FMUL R0, R46.reuse, R4 ;  /* 0x000000042e007220 */ /* 0x046fe20000400000 */
[C---:B------:R-:W-:Y:S01]  /*6560*/  FMUL R2, R46.reuse, R5 ;  /* 0x000000052e027220 */ /* 0x040fe20000400000 */
[C---:B------:R-:W-:Y:S01]  /*6570*/  FMUL R4, R46.reuse, R8 ;  /* 0x000000082e047220 */ /* 0x040fe20000400000 */
[C---:B------:R-:W-:Y:S01]  /*6580*/  FMUL R3, R46.reuse, R6 ;  /* 0x000000062e037220 */ /* 0x040fe20000400000 */
[C---:B------:R-:W-:Y:S01]  /*6590*/  FFMA R0, R49.reuse, R50, R0 ;  /* 0x0000003231007223 */ /* 0x040fe20000000000 */
[C---:B------:R-:W-:Y:S01]  /*65a0*/  FFMA R2, R49.reuse, R51, R2 ;  /* 0x0000003331027223 */ /* 0x040fe20000000002 */
[C---:B------:R-:W-:Y:S01]  /*65b0*/  FMUL R5, R46.reuse, R9 ;  /* 0x000000092e057220 */ /* 0x040fe20000400000 */
        /* <DEDUP_REMOVED lines=16> */
[----:B------:R-:W-:Y:S02]  /*66c0*/  HADD2.F32 R32, -RZ, R57.H1_H1 ;  /* 0x30000039ff207230 */ /* 0x000fe40000004100 */
[C---:B------:R-:W-:Y:S01]  /*66d0*/  FMUL R26, R46.reuse, R30 ;  /* 0x0000001e2e1a7220 */ /* 0x040fe20000400000 */
[C---:B------:R-:W-:Y:S01]  /*66e0*/  FMUL R29, R46.reuse, R33 ;  /* 0x000000212e1d7220 */ /* 0x040fe20000400000 */
[--C-:B------:R-:W-:Y:S02]  /*66f0*/  HADD2.F32 R33, -RZ, R58.reuse.H0_H0 ;  /* 0x2000003aff217230 */ /* 0x100fe40000004100 */
[C---:B------:R-:W-:Y:S01]  /*6700*/  FFMA R3, R49.reuse, R52, R3 ;  /* 0x0000003431037223 */ /* 0x040fe20000000003 */
[C---:B------:R-:W-:Y:S01]  /*6710*/  FMUL R7, R46.reuse, R7 ;  /* 0x000000072e077220 */ /* 0x040fe20000400000 */
[----:B------:R-:W-:Y:S01]  /*6720*/  FMUL R30, R46, R34 ;  /* 0x000000222e1e7220 */ /* 0x000fe20000400000 */
[----:B------:R-:W-:Y:S01]  /*6730*/  HADD2.F32 R34, -RZ, R58.H1_H1 ;  /* 0x3000003aff227230 */ /* 0x000fe20000004100 */
[----:B------:R-:W-:Y:S01]  /*6740*/  F2FP.F16.F32.PACK_AB R52, R2, R0 ;  /* 0x000000000234723e */ /* 0x000fe200000000ff */
[--C-:B------:R-:W-:Y:S02]  /*6750*/  HADD2.F32 R0, -RZ, R59.reuse.H0_H0 ;  /* 0x2000003bff007230 */ /* 0x100fe40000004100 */
[C---:B------:R-:W-:Y:S01]  /*6760*/  FFMA R7, R49.reuse, R32, R7 ;  /* 0x0000002031077223 */ /* 0x040fe20000000007 */
[----:B------:R-:W-:Y:S02]  /*6770*/  HADD2.F32 R2, -RZ, R59.H1_H1 ;  /* 0x3000003bff027230 */ /* 0x000fe40000004100 */
[C---:B------:R-:W-:Y:S01]  /*6780*/  FFMA R4, R49.reuse, R33, R4 ;  /* 0x0000002131047223 */ /* 0x040fe20000000004 */
[C---:B------:R-:W-:Y:S01]  /*6790*/  FFMA R5, R49.reuse, R34, R5 ;  /* 0x0000002231057223 */ /* 0x040fe20000000005 */
[----:B------:R-:W-:Y:S01]  /*67a0*/  FFMA R6, R49, R0, R6 ;  /* 0x0000000031067223 */ /* 0x000fe20000000006 */
[--C-:B------:R-:W-:Y:S02]  /*67b0*/  HADD2.F32 R0, -RZ, R64.reuse.H0_H0 ;  /* 0x20000040ff007230 */ /* 0x100fe40000004100 */
[C---:B------:R-:W-:Y:S01]  /*67c0*/  FMUL R11, R46.reuse, R11 ;  /* 0x0000000b2e0b7220 */ /* 0x040fe20000400000 */
[----:B------:R-:W-:Y:S01]  /*67d0*/  F2FP.F16.F32.PACK_AB R53, R7, R3 ;  /* 0x000000030735723e */ /* 0x000fe200000000ff */
[--C-:B------:R-:W-:Y:S02]  /*67e0*/  HADD2.F32 R3, -RZ, R65.reuse.H0_H0 ;  /* 0x20000041ff037230 */ /* 0x100fe40000004100 */
[C---:B------:R-:W-:Y:S01]  /*67f0*/  FMUL R15, R46.reuse, R15 ;  /* 0x0000000f2e0f7220 */ /* 0x040fe20000400000 */
[C---:B------:R-:W-:Y:S01]  /*6800*/  FFMA R11, R49.reuse, R2, R11 ;  /* 0x00000002310b7223 */ /* 0x040fe2000000000b */
[----:B------:R-:W-:Y:S02]  /*6810*/  HADD2.F32 R2, -RZ, R64.H1_H1 ;  /* 0x30000040ff027230 */ /* 0x000fe40000004100 */
[C---:B------:R-:W-:Y:S01]  /*6820*/  FFMA R8, R49.reuse, R0, R8 ;  /* 0x0000000031087223 */ /* 0x040fe20000000008 */
[----:B------:R-:W-:Y:S02]  /*6830*/  HADD2.F32 R0, -RZ, R65.H1_H1 ;  /* 0x30000041ff007230 */ /* 0x000fe40000004100 */
[C---:B------:R-:W-:Y:S01]  /*6840*/  FMUL R19, R46.reuse, R19 ;  /* 0x000000132e137220 */ /* 0x040fe20000400000 */
[C---:B------:R-:W-:Y:S01]  /*6850*/  FMUL R23, R46.reuse, R23 ;  /* 0x000000172e177220 */ /* 0x040fe20000400000 */
[C---:B------:R-:W-:Y:S01]  /*6860*/  FFMA R9, R49.reuse, R2, R9 ;  /* 0x0000000231097223 */ /* 0x040fe20000000009 */
[C---:B------:R-:W-:Y:S01]  /*6870*/  FFMA R10, R49.reuse, R3, R10 ;  /* 0x00000003310a7223 */ /* 0x040fe2000000000a */
[----:B------:R-:W-:Y:S01]  /*6880*/  FFMA R15, R49, R0, R15 ;  /* 0x00000000310f7223 */ /* 0x000fe2000000000f */
[--C-:B------:R-:W-:Y:S02]  /*6890*/  HADD2.F32 R2, -RZ, R66.reuse.H0_H0 ;  /* 0x20000042ff027230 */ /* 0x100fe40000004100 */
[C---:B------:R-:W-:Y:S01]  /*68a0*/  FMUL R27, R46.reuse, R27 ;  /* 0x0000001b2e1b7220 */ /* 0x040fe20000400000 */
[----:B------:R-:W-:Y:S01]  /*68b0*/  HADD2.F32 R0, -RZ, R66.H1_H1 ;  /* 0x30000042ff007230 */ /* 0x000fe20000004100 */
[----:B------:R-:W-:Y:S01]  /*68c0*/  F2FP.F16.F32.PACK_AB R54, R5, R4 ;  /* 0x000000040536723e */ /* 0x000fe200000000ff */
[--C-:B------:R-:W-:Y:S02]  /*68d0*/  HADD2.F32 R3, -RZ, R67.reuse.H0_H0 ;  /* 0x20000043ff037230 */ /* 0x100fe40000004100 */
[C---:B------:R-:W-:Y:S01]  /*68e0*/  FFMA R12, R49.reuse, R2, R12 ;  /* 0x00000002310c7223 */ /* 0x040fe2000000000c */
[--C-:B------:R-:W-:Y:S02]  /*68f0*/  HADD2.F32 R2, -RZ, R72.reuse.H0_H0 ;  /* 0x20000048ff027230 */ /* 0x100fe40000004100 */
[C---:B------:R-:W-:Y:S01]  /*6900*/  FFMA R13, R49.reuse, R0, R13 ;  /* 0x00000000310d7223 */ /* 0x040fe2000000000d */
[----:B------:R-:W-:Y:S02]  /*6910*/  HADD2.F32 R0, -RZ, R67.H1_H1 ;  /* 0x30000043ff007230 */ /* 0x000fe40000004100 */
[----:B------:R-:W-:Y:S01]  /*6920*/  FFMA R14, R49, R3, R14 ;  /* 0x00000003310e7223 */ /* 0x000fe2000000000e */
[----:B------:R-:W-:Y:S01]  /*6930*/  HADD2.F32 R3, -RZ, R72.H1_H1 ;  /* 0x30000048ff037230 */ /* 0x000fe20000004100 */
[----:B------:R-:W-:Y:S01]  /*6940*/  F2FP.F16.F32.PACK_AB R55, R11, R6 ;  /* 0x000000060b37723e */ /* 0x000fe200000000ff */
[C---:B------:R-:W-:Y:S01]  /*6950*/  FMUL R31, R46.reuse, R31 ;  /* 0x0000001f2e1f7220 */ /* 0x040fe20000400000 */
[C---:B------:R-:W-:Y:S01]  /*6960*/  FFMA R19, R49.reuse, R0, R19 ;  /* 0x0000000031137223 */ /* 0x040fe20000000013 */
[--C-:B------:R-:W-:Y:S02]  /*6970*/  HADD2.F32 R0, -RZ, R73.reuse.H0_H0 ;  /* 0x20000049ff007230 */ /* 0x100fe40000004100 */
[C---:B------:R-:W-:Y:S01]  /*6980*/  FFMA R16, R49.reuse, R2, R16 ;  /* 0x0000000231107223 */ /* 0x040fe20000000010 */
[----:B------:R1:W-:Y:S01]  /*6990*/  STS.128 [R104], R52 ;  /* 0x0000003468007388 */ /* 0x0003e20000000c00 */
[C---:B------:R-:W-:Y:S01]  /*69a0*/  FFMA R17, R49.reuse, R3, R17 ;  /* 0x0000000331117223 */ /* 0x040fe20000000011 */
[----:B------:R-:W-:Y:S02]  /*69b0*/  HADD2.F32 R2, -RZ, R73.H1_H1 ;  /* 0x30000049ff027230 */ /* 0x000fe40000004100 */
[----:B------:R-:W-:Y:S01]  /*69c0*/  FFMA R18, R49, R0, R18 ;  /* 0x0000000031127223 */ /* 0x000fe20000000012 */
[--C-:B------:R-:W-:Y:S01]  /*69d0*/  HADD2.F32 R0, -RZ, R74.reuse.H0_H0 ;  /* 0x2000004aff007230 */ /* 0x100fe20000004100 */
[----:B------:R-:W-:Y:S01]  /*69e0*/  F2FP.F16.F32.PACK_AB R8, R9, R8 ;  /* 0x000000080908723e */ /* 0x000fe200000000ff */
[--C-:B------:R-:W-:Y:S02]  /*69f0*/  HADD2.F32 R3, -RZ, R75.reuse.H0_H0 ;  /* 0x2000004bff037230 */ /* 0x100fe40000004100 */
[C---:B------:R-:W-:Y:S01]  /*6a00*/  FFMA R23, R49.reuse, R2, R23 ;  /* 0x0000000231177223 */ /* 0x040fe20000000017 */
[----:B------:R-:W-:Y:S02]  /*6a10*/  HADD2.F32 R2, -RZ, R74.H1_H1 ;  /* 0x3000004aff027230 */ /* 0x000fe40000004100 */
[----:B------:R-:W-:Y:S01]  /*6a20*/  FFMA R20, R49, R0, R20 ;  /* 0x0000000031147223 */ /* 0x000fe20000000014 */
[----:B------:R-:W-:Y:S01]  /*6a30*/  HADD2.F32 R0, -RZ, R75.H1_H1 ;  /* 0x3000004bff007230 */ /* 0x000fe20000004100 */
[----:B------:R-:W-:Y:S01]  /*6a40*/  F2FP.F16.F32.PACK_AB R9, R15, R10 ;  /* 0x0000000a0f09723e */ /* 0x000fe200000000ff */
[----:B------:R-:W-:Y:S02]  /*6a50*/  HADD2.F32 R4, -RZ, R83.H0_H0 ;  /* 0x20000053ff047230 */ /* 0x000fe40000004100 */
[C---:B------:R-:W-:Y:S01]  /*6a60*/  FFMA R21, R49.reuse, R2, R21 ;  /* 0x0000000231157223 */ /* 0x040fe20000000015 */
[C---:B------:R-:W-:Y:S01]  /*6a70*/  FFMA R22, R49.reuse, R3, R22 ;  /* 0x0000000331167223 */ /* 0x040fe20000000016 */
[----:B------:R-:W-:Y:S01]  /*6a80*/  FFMA R27, R49, R0, R27 ;  /* 0x00000000311b7223 */ /* 0x000fe2000000001b */
[--C-:B------:R-:W-:Y:S01]  /*6a90*/  HADD2.F32 R2, -RZ, R80.reuse.H0_H0 ;  /* 0x20000050ff027230 */ /* 0x100fe20000004100 */
[----:B------:R-:W-:Y:S01]  /*6aa0*/  F2FP.F16.F32.PACK_AB R10, R13, R12 ;  /* 0x0000000c0d0a723e */ /* 0x000fe200000000ff */
[----:B------:R-:W-:Y:S01]  /*6ab0*/  HADD2.F32 R0, -RZ, R80.H1_H1 ;  /* 0x30000050ff007230 */ /* 0x000fe20000004100 */
[----:B------:R-:W-:Y:S01]  /*6ac0*/  F2FP.F16.F32.PACK_AB R11, R19, R14 ;  /* 0x0000000e130b723e */ /* 0x000fe200000000ff */
[--C-:B------:R-:W-:Y:S02]  /*6ad0*/  HADD2.F32 R3, -RZ, R81.reuse.H0_H0 ;  /* 0x20000051ff037230 */ /* 0x100fe40000004100 */
[C---:B------:R-:W-:Y:S01]  /*6ae0*/  FFMA R24, R49.reuse, R2, R24 ;  /* 0x0000000231187223 */ /* 0x040fe20000000018 */
[--C-:B------:R-:W-:Y:S02]  /*6af0*/  HADD2.F32 R2, -RZ, R82.reuse.H0_H0 ;  /* 0x20000052ff027230 */ /* 0x100fe40000004100 */
[C---:B------:R-:W-:Y:S01]  /*6b00*/  FFMA R25, R49.reuse, R0, R25 ;  /* 0x0000000031197223 */ /* 0x040fe20000000019 */
[----:B------:R1:W-:Y:S01]  /*6b10*/  STS.128 [R103+0x10], R8 ;  /* 0x0000100867007388 */ /* 0x0003e20000000c00 */
[----:B------:R-:W-:Y:S02]  /*6b20*/  HADD2.F32 R0, -RZ, R81.H1_H1 ;  /* 0x30000051ff007230 */ /* 0x000fe40000004100 */
[----:B------:R-:W-:Y:S01]  /*6b30*/  FFMA R26, R49, R3, R26 ;  /* 0x00000003311a7223 */ /* 0x000fe2000000001a */
[----:B------:R-:W-:Y:S01]  /*6b40*/  HADD2.F32 R3, -RZ, R82.H1_H1 ;  /* 0x30000052ff037230 */ /* 0x000fe20000004100 */
[----:B------:R-:W-:Y:S01]  /*6b50*/  F2FP.F16.F32.PACK_AB R16, R17, R16 ;  /* 0x000000101110723e */ /* 0x000fe200000000ff */
[----:B------:R-:W-:Y:S01]  /*6b60*/  HADD2.F32 R5, -RZ, R83.H1_H1 ;  /* 0x30000053ff057230 */ /* 0x000fe20000004100 */
[----:B------:R-:W-:Y:S01]  /*6b70*/  F2FP.F16.F32.PACK_AB R17, R23, R18 ;  /* 0x000000121711723e */ /* 0x000fe200000000ff */
[----:B------:R-:W-:Y:S01]  /*6b80*/  FFMA R31, R49, R0, R31 ;  /* 0x00000000311f7223 */ /* 0x000fe2000000001f */
[----:B------:R-:W-:Y:S01]  /*6b90*/  FMUL R35, R46, R35 ;  /* 0x000000232e237220 */ /* 0x000fe20000400000 */
[----:B------:R-:W-:Y:S01]  /*6ba0*/  F2FP.F16.F32.PACK_AB R18, R21, R20 ;  /* 0x000000141512723e */ /* 0x000fe200000000ff */
[----:B------:R-:W-:Y:S01]  /*6bb0*/  FFMA R28, R49, R2, R28 ;  /* 0x00000002311c7223 */ /* 0x000fe2000000001c */
[----:B------:R-:W-:Y:S01]  /*6bc0*/  F2FP.F16.F32.PACK_AB R19, R27, R22 ;  /* 0x000000161b13723e */ /* 0x000fe200000000ff */
[C---:B------:R-:W-:Y:S01]  /*6bd0*/  FFMA R29, R49.reuse, R3, R29 ;  /* 0x00000003311d7223 */ /* 0x040fe2000000001d */
[C---:B------:R-:W-:Y:S01]  /*6be0*/  FFMA R30, R49.reuse, R4, R30 ;  /* 0x00000004311e7223 */ /* 0x040fe2000000001e */
[----:B------:R-:W-:Y:S01]  /*6bf0*/  FFMA R35, R49, R5, R35 ;  /* 0x0000000531237223 */ /* 0x000fe20000000023 */
[----:B------:R-:W-:Y:S01]  /*6c00*/  F2FP.F16.F32.PACK_AB R24, R25, R24 ;  /* 0x000000181918723e */ /* 0x000fe200000000ff */
[----:B------:R1:W-:Y:S01]  /*6c10*/  STS.128 [R102+0x20], R16 ;  /* 0x0000201066007388 */ /* 0x0003e20000000c00 */
[----:B------:R-:W-:Y:S02]  /*6c20*/  F2FP.F16.F32.PACK_AB R25, R31, R26 ;  /* 0x0000001a1f19723e */ /* 0x000fe400000000ff */
[----:B------:R-:W-:Y:S02]  /*6c30*/  F2FP.F16.F32.PACK_AB R26, R29, R28 ;  /* 0x0000001c1d1a723e */ /* 0x000fe400000000ff */
[----:B------:R-:W-:Y:S05]  /*6c40*/  F2FP.F16.F32.PACK_AB R27, R35, R30 ;  /* 0x0000001e231b723e */ /* 0x000fea00000000ff */
[----:B------:R1:W-:Y:S01]  /*6c50*/  STS.128 [R110+0x30], R24 ;  /* 0x000030186e007388 */ /* 0x0003e20000000c00 */
[----:B------:R-:W-:Y:S01]  /*6c60*/  @!PT LDS RZ, [RZ] ;  /* 0x00000000fffff984 */ /* 0x000fe20000000800 */
[----:B------:R-:W-:Y:S01]  /*6c70*/  @!PT LDS RZ, [RZ] ;  /* 0x00000000fffff984 */ /* 0x000fe20000000800 */
[----:B------:R-:W-:Y:S01]  /*6c80*/  @!PT LDS RZ, [RZ] ;  /* 0x00000000fffff984 */ /* 0x000fe20000000800 */
[----:B------:R-:W-:Y:S01]  /*6c90*/  @!PT LDS RZ, [RZ] ;  /* 0x00000000fffff984 */ /* 0x000fe20000000800 */
[----:B------:R2:W-:Y:S07]  /*6ca0*/  MEMBAR.ALL.CTA ;  /* 0x0000000000007992 */ /* 0x0005ee0000008000 */
[----:B--2---:R-:W2:Y:S02]  /*6cb0*/  FENCE.VIEW.ASYNC.S ;  /* 0x00000000000073c6 */ /* 0x004ea40000000000 */
[----:B--2---:R-:W-:Y:S06]  /*6cc0*/  BAR.SYNC.DEFER_BLOCKING 0x1, 0x80 ;  /* 0x0042000000007b1d */ /* 0x004fec0000010000 */
[----:B------:R-:W-:Y:S05]  /*6cd0*/  @P0 BRA `(.L_x_121) ;  /* 0x0000000000280947 */ /* 0x000fea0003800000 */
[----:B------:R-:W-:Y:S02]  /*6ce0*/  UIADD3 UR4, UPT, UPT, UR48, 0x200, URZ ;  /* 0x0000020030047890 */ /* 0x000fe4000fffe0ff */
[----:B------:R-:W-:Y:S01]  /*6cf0*/  UIADD3 UR6, UP0, UPT, UR52, 0x680, URZ ;  /* 0x0000068034067890 */ /* 0x000fe2000ff1e0ff */
[----:B------:R-:W-:Y:S03]  /*6d00*/  UMOV UR43, UR36 ;  /* 0x00000024002b7c82 */ /* 0x000fe60008000000 */
[----:B------:R-:W-:Y:S01]  /*6d10*/  MOV R97, UR4 ;  /* 0x0000000400617c02 */ /* 0x000fe20008000f00 */
[----:B------:R-:W-:Y:S03]  /*6d20*/  UIADD3.X UR7, UPT, UPT, URZ, UR53, URZ, UP0, !UPT ;  /* 0x00000035ff077290 */ /* 0x000fe600087fe4ff */
[----:B------:R-:W-:Y:S11]  /*6d30*/  R2UR UR40, R97 ;  /* 0x00000000612872ca */ /* 0x000ff600000e0000 */
[----:B------:R-:W-:Y:S02]  /*6d40*/  @!UPT UIADD3 URZ, UPT, UPT, URZ, URZ, URZ ;  /* 0x000000fffffff290 */ /* 0x000fe4000fffe0ff */
[----:B------:R2:W-:Y:S01]  /*6d50*/  UTMASTG.3D [UR40], [UR6] ;  /* 0x00000028060073b5 */ /* 0x0005e20008010000 */
[----:B------:R0:W-:Y:S01]  /*6d60*/  UTMACMDFLUSH ;  /* 0x00000000000079b7 */ /* 0x0001e20000000000 */
[----:B--2---:R-:W-:Y:S04]  /*6d70*/  DEPBAR.LE SB0, 0x1 ;  /* 0x000080400000791a */ /* 0x004fe80000000000 */
.L_x_121:
[----:B------:R-:W-:Y:S05]  /*6d80*/  BSYNC.RECONVERGENT B0 ;  /* 0x0000000000007941 */ /* 0x000fea0003800200 */
.L_x_120:
[----:B------:R-:W-:Y:S01]  /*6d90*/  BAR.SYNC.DEFER_BLOCKING 0x1, 0x80 ;  /* 0x0042000000007b1d */ /* 0x000fe20000010000 */
[----:B------:R-:W-:Y:S01]  /*6da0*/  ISETP.NE.AND P1, PT, R111, RZ, PT ;  /* 0x000000ff6f00720c */ /* 0x000fe20003f25270 */
[----:B------:R-:W-:Y:S01]  /*6db0*/  UIADD3 UR4, UPT, UPT, UR50, -0x1, URZ ;  /* 0xffffffff32047890 */ /* 0x000fe2000fffe0ff */
[----:B------:R-:W-:Y:S03]  /*6dc0*/  LEA R2, R60, UR48, 0x3 ;  /* 0x000000303c027c11 */ /* 0x000fe6000f8e18ff */
[----:B------:R-:W-:Y:S08]  /*6dd0*/  UISETP.GT.U32.AND UP0, UPT, UR4, -0x3, UPT ;  /* 0xfffffffd0400788c */ /* 0x000ff0000bf04070 */
[----:B------:R-:W-:Y:S01]  /*6de0*/  @P1 SHF.L.U32 R3, R101, 0x1f, RZ ;  /* 0x0000001f65031819 */ /* 0x000fe200000006ff */
[----:B------:R-:W-:Y:S06]  /*6df0*/  BRA.U UP0, `(.L_x_122) ;  /* 0x0000000100247547 */ /* 0x000fec000b800000 */
[----:B------:R-:W-:Y:S01]  /*6e00*/  IMAD.U32 R4, RZ, RZ, UR49 ;  /* 0x00000031ff047e24 */ /* 0x000fe2000f8e00ff */
[----:B------:R-:W-:Y:S01]  /*6e10*/  MOV R0, UR37 ;  /* 0x0000002500007c02 */ /* 0x000fe20008000f00 */
[----:B------:R-:W-:Y:S03]  /*6e20*/  UIADD3 UR49, UPT, UPT, UR49, 0x1, URZ ;  /* 0x0000000131317890 */ /* 0x000fe6000fffe0ff */
[----:B------:R-:W-:Y:S01]  /*6e30*/  @P1 LEA R4, R4, UR48, 0x3 ;  /* 0x0000003004041c11 */ /* 0x000fe2000f8e18ff */
[----:B------:R-:W-:Y:S04]  /*6e40*/  UISETP.NE.AND UP0, UPT, UR49, 0x3, UPT ;  /* 0x000000033100788c */ /* 0x000fe8000bf05270 */
[----:B------:R-:W-:Y:S01]  /*6e50*/  @P1 VIADD R4, R4, 0xa8 ;  /* 0x000000a804041836 */ /* 0x000fe20000000000 */
[----:B------:R-:W-:Y:S04]  /*6e60*/  USEL UR49, UR49, URZ, UP0 ;  /* 0x000000ff31317287 */ /* 0x000fe80008000000 */
[----:B------:R-:W-:Y:S04]  /*6e70*/  @P1 PRMT R0, R0, 0x654, R4 ;  /* 0x0000065400001816 */ /* 0x000fe80000000004 */
[----:B------:R2:W-:Y:S04]  /*6e80*/  @P1 SYNCS.ARRIVE.TRANS64.RED.A1T0 RZ, [R0+URZ], RZ ;  /* 0x000000ff00ff19a7 */ /* 0x0005e800081004ff */
.L_x_122:
[----:B------:R-:W4:Y:S01]  /*6e90*/  @P1 SYNCS.PHASECHK.TRANS64.TRYWAIT P0, [R2+URZ+0x90], R3 ;  /* 0x00009003020015a7 */ /* 0x000f2200080011ff */
[----:B------:R-:W-:Y:S01]  /*6ea0*/  BSSY B1, `(.L_x_123) ;  /* 0x0000016000017945 */ /* 0x000fe20003800000 */
[----:B----4-:R-:W-:Y:S03]  /*6eb0*/  @P1 SEL R61, RZ, 0x1, !P0 ;  /* 0x00000001ff3d1807 */ /* 0x010fe60004000000 */
[----:B------:R-:W-:Y:S05]  /*6ec0*/  @!P1 BRA `(.L_x_124) ;  /* 0x00000000004c9947 */ /* 0x000fea0003800000 */
[----:B------:R-:W-:Y:S01]  /*6ed0*/  ISETP.NE.AND P0, PT, R61, RZ, PT ;  /* 0x000000ff3d00720c */ /* 0x000fe20003f05270 */
[----:B------:R-:W-:Y:S01]  /*6ee0*/  BSSY B0, `(.L_x_125) ;  /* 0x000000b000007945 */ /* 0x000fe20003800000 */
[----:B------:R-:W-:Y:S11]  /*6ef0*/  ISETP.NE.AND P1, PT, R62, RZ, PT ;  /* 0x000000ff3e00720c */ /* 0x000ff60003f25270 */
[----:B------:R-:W-:Y:S02]  /*6f00*/  @!UPT UIADD3 URZ, UPT, UPT, URZ, URZ, URZ ;  /* 0x000000fffffff290 */ /* 0x000fe4000fffe0ff */
[C---:B------:R-:W-:Y:S01]  /*6f10*/  @P1 IMAD R6, R60.reuse, 0x2000, R104 ;  /* 0x000020003c061824 */ /* 0x040fe200078e0268 */
[C---:B------:R-:W-:Y:S01]  /*6f20*/  @P1 LEA R4, R60.reuse, R102, 0xd ;  /* 0x000000663c041211 */ /* 0x040fe200078e68ff */
[C---:B------:R-:W-:Y:S02]  /*6f30*/  @P1 IMAD R5, R60.reuse, 0x2000, R103 ;  /* 0x000020003c051824 */ /* 0x040fe400078e0267 */
[----:B------:R-:W-:Y:S01]  /*6f40*/  @P1 IMAD R3, R60, 0x2000, R110 ;  /* 0x000020003c031824 */ /* 0x000fe200078e026e */
[----:B------:R-:W-:Y:S06]  /*6f50*/  @P0 BRA `(.L_x_126) ;  /* 0x00000000000c0947 */ /* 0x000fec0003800000 */
[----:B--2---:R-:W-:Y:S04]  /*6f60*/  SHF.L.U32 R0, R101, 0x1f, RZ ;  /* 0x0000001f65007819 */ /* 0x004fe800000006ff */
[----:B------:R-:W2:Y:S02]  /*6f70*/  SYNCS.PHASECHK.TRANS64.TRYWAIT P0, [R2+URZ+0x90], R0 ;  /* 0x00009000020075a7 */ /* 0x000ea400080011ff */
[----:B--2---:R-:W-:Y:S05]  /*6f80*/  @!P0 BRA `(.L_x_127) ;  /* 0x0000002400f08947 */ /* 0x004fea0003800000 */
.L_x_126:
[----:B------:R-:W-:Y:S05]  /*6f90*/  BSYNC B0 ;  /* 0x0000000000007941 */ /* 0x000fea0003800000 */
.L_x_125:
[----:B------:R-:W-:Y:S02]  /*6fa0*/  ISETP.NE.AND P0, PT, R62, RZ, PT ;  /* 0x000000ff3e00720c */ /* 0x000fe40003f05270 */
[----:B------:R-:W-:Y:S11]  /*6fb0*/  IADD3 R60, PT, PT, R60, 0x1, RZ ;  /* 0x000000013c3c7810 */ /* 0x000ff60007ffe0ff */
[----:B------:R4:W1:Y:S04]  /*6fc0*/  @P0 LDS.128 R56, [R6] ;  /* 0x0000000006380984 */ /* 0x0008680000000c00 */
[----:B------:R4:W1:Y:S04]  /*6fd0*/  @P0 LDS.128 R64, [R5+0x10] ;  /* 0x0000100005400984 */ /* 0x0008680000000c00 */
[----:B------:R4:W1:Y:S04]  /*6fe0*/  @P0 LDS.128 R72, [R4+0x20] ;  /* 0x0000200004480984 */ /* 0x0008680000000c00 */
[----:B------:R4:W1:Y:S02]  /*6ff0*/  @P0 LDS.128 R80, [R3+0x30] ;  /* 0x0000300003500984 */ /* 0x0008640000000c00 */
.L_x_124:
[----:B------:R-:W-:Y:S05]  /*7000*/  BSYNC B1 ;  /* 0x0000000000017941 */ /* 0x000fea0003800000 */
.L_x_123:
[----:B--2---:R-:W-:Y:S05]  /*7010*/  VIADD R0, R47, 0x20 ;  /* 0x000000202f007836 */ /* 0x004fea0000000000 */
[----:B------:R-:W-:Y:S04]  /*7020*/  SHF.R.U32.HI R0, RZ, 0x15, R0 ;  /* 0x00000015ff007819 */ /* 0x000fe80000011600 */
[----:B------:R-:W-:Y:S11]  /*7030*/  LOP3.LUT P0, RZ, R0, 0x3, R96, 0x48, !PT ;  /* 0x0000000300ff7812 */ /* 0x000ff60007804860 */
[----:B------:R-:W-:Y:S02]  /*7040*/  @!UPT UIADD3 URZ, UPT, UPT, URZ, URZ, URZ ;  /* 0x000000fffffff290 */ /* 0x000fe4000fffe0ff */
[----:B------:R-:W-:Y:S05]  /*7050*/  @!P0 BRA `(.L_x_128) ;  /* 0x0000000000408947 */ /* 0x000fea0003800000 */
[----:B------:R-:W2:Y:S01]  /*7060*/  LDCU.64 UR8, c[0x4][0x70] ;  /* 0x01000e00ff0877ac */ /* 0x000ea20008000a00 */
[----:B----4-:R-:W-:Y:S01]  /*7070*/  MOV R3, 0x0 ;  /* 0x0000000000037802 */ /* 0x010fe20000000f00 */
[----:B------:R-:W-:Y:S02]  /*7080*/  HFMA2 R12, -RZ, RZ, 0, 5.9604644775390625e-08 ;  /* 0x00000001ff0c7431 */ /* 0x000fe400000001ff */
[----:B-1----:R-:W-:Y:S02]  /*7090*/  IMAD.MOV.U32 R8, RZ, RZ, 0x192 ;  /* 0x00000192ff087424 */ /* 0x002fe400078e00ff */
[----:B------:R-:W-:Y:S01]  /*70a0*/  IMAD.MOV.U32 R13, RZ, RZ, RZ ;  /* 0x000000ffff0d7224 */ /* 0x000fe200078e00ff */
[----:B------:R-:W1:Y:S01]  /*70b0*/  LDCU.64 UR6, c[0x4][0x78] ;  /* 0x01000f00ff0677ac */ /* 0x000e620008000a00 */
[----:B------:R-:W4:Y:S01]  /*70c0*/  LDC.64 R2, c[0x4][R3] ;  /* 0x0100000003027b82 */ /* 0x000f220000000a00 */
[----:B------:R-:W5:Y:S01]  /*70d0*/  LDCU.64 UR4, c[0x4][0x10] ;  /* 0x01000200ff0477ac */ /* 0x000f620008000a00 */
[----:B--2---:R-:W-:Y:S01]  /*70e0*/  MOV R5, UR9 ;  /* 0x0000000900057c02 */ /* 0x004fe20008000f00 */
[----:B------:R-:W-:Y:S01]  /*70f0*/  IMAD.U32 R4, RZ, RZ, UR8 ;  /* 0x00000008ff047e24 */ /* 0x000fe2000f8e00ff */
[----:B-1----:R-:W-:Y:S01]  /*7100*/  MOV R7, UR7 ;  /* 0x0000000700077c02 */ /* 0x002fe20008000f00 */
[----:B------:R-:W-:Y:S01]  /*7110*/  IMAD.U32 R6, RZ, RZ, UR6 ;  /* 0x00000006ff067e24 */ /* 0x000fe2000f8e00ff */
[----:B-----5:R-:W-:Y:S01]  /*7120*/  MOV R11, UR5 ;  /* 0x00000005000b7c02 */ /* 0x020fe20008000f00 */
[----:B------:R-:W-:Y:S02]  /*7130*/  IMAD.U32 R10, RZ, RZ, UR4 ;  /* 0x00000004ff0a7e24 */ /* 0x000fe4000f8e00ff */
[----:B------:R-:W-:Y:S07]  /*7140*/  LEPC R20, `(.L_x_128) ;  /* 0x000000001014794e */ /* 0x000fee0000000000 */
[----:B---34-:R-:W-:Y:S05]  /*7150*/  CALL.ABS.NOINC R2 ;  /* 0x0000000002007343 */ /* 0x018fea0003c00000 */
.L_x_128:
[----:B------:R-:W-:Y:S05]  /*7160*/  WARPSYNC.ALL ;  /* 0x0000000000007948 */ /* 0x000fea0003800000 */
[----:B------:R-:W-:Y:S01]  /*7170*/  R2UR UR4, R47 ;  /* 0x000000002f0472ca */ /* 0x000fe200000e0000 */
[--C-:B-1----:R-:W-:Y:S01]  /*7180*/  HADD2.F32 R50, -RZ, R56.reuse.H0_H0 ;  /* 0x20000038ff327230 */ /* 0x102fe20000004100 */
[----:B------:R-:W-:Y:S01]  /*7190*/  ISETP.NE.AND P0, PT, R106, RZ, PT ;  /* 0x000000ff6a00720c */ /* 0x000fe20003f05270 */
[----:B------:R-:W-:Y:S01]  /*71a0*/  HADD2.F32 R51, -RZ, R56.H1_H1 ;  /* 0x30000038ff337230 */ /* 0x000fe20000004100 */
[----:B------:R-:W-:Y:S01]  /*71b0*/  BSSY.RECONVERGENT B0, `(.L_x_129) ;  /* 0x0000085000007945 */ /* 0x000fe20003800200 */
[--C-:B------:R-:W-:Y:S08]  /*71c0*/  HADD2.F32 R52, -RZ, R57.reuse.H0_H0 ;  /* 0x20000039ff347230 */ /* 0x100ff00000004100 */
[----:B----4-:R-:W1:Y:S02]  /*71d0*/  LDTM.x32 R4, tmem[UR4+0x20] ;  /* 0x00002004000479ee */ /* 0x010e6400082c0000 */
[C---:B-1----:R-:W-:Y:S01]  /*71e0*/  FMUL R0, R46.reuse, R4 ;  /* 0x000000042e007220 */ /* 0x042fe20000400000 */
        /* <DEDUP_REMOVED lines=67> */
[----:B------:R1:W-:Y:S01]  /*7620*/  STS.128 [R104+0x2000], R52 ;  /* 0x0020003468007388 */ /* 0x0003e20000000c00 */
        /* <DEDUP_REMOVED lines=52> */
[----:B------:R-:W-:Y:S02]  /*7970*/  UIADD3 UR8, UP0, UPT, UR52, 0x680, URZ ;  /* 0x0000068034087890 */ /* 0x000fe4000ff1e0ff */
[----:B------:R-:W-:Y:S02]  /*7980*/  UIADD3 UR5, UPT, UPT, UR41, 0x20, URZ ;  /* 0x0000002029057890 */ /* 0x000fe4000fffe0ff */
[----:B------:R-:W-:Y:S02]  /*7990*/  UIADD3 UR4, UPT, UPT, UR48, 0x2200, URZ ;  /* 0x0000220030047890 */ /* 0x000fe4000fffe0ff */
[----:B------:R-:W-:Y:S01]  /*79a0*/  UIADD3.X UR9, UPT, UPT, URZ, UR53, URZ, UP0, !UPT ;  /* 0x00000035ff097290 */ /* 0x000fe200087fe4ff */
[----:B------:R-:W-:Y:S01]  /*79b0*/  UMOV UR6, UR42 ;  /* 0x0000002a00067c82 */ /* 0x000fe20008000000 */
[----:B------:R-:W-:Y:S07]  /*79c0*/  UMOV UR7, UR36 ;  /* 0x0000002400077c82 */ /* 0x000fee0008000000 */
[----:B------:R2:W-:Y:S01]  /*79d0*/  UTMASTG.3D [UR4], [UR8] ;  /* 0x00000004080073b5 */ /* 0x0005e20008010000 */
[----:B------:R0:W-:Y:S01]  /*79e0*/  UTMACMDFLUSH ;  /* 0x00000000000079b7 */ /* 0x0001e20000000000 */
[----:B--2---:R-:W-:Y:S04]  /*79f0*/  DEPBAR.LE SB0, 0x1 ;  /* 0x000080400000791a */ /* 0x004fe80000000000 */
.L_x_130:
[----:B------:R-:W-:Y:S05]  /*7a00*/  BSYNC.RECONVERGENT B0 ;  /* 0x0000000000007941 */ /* 0x000fea0003800200 */
.L_x_129:
[----:B------:R-:W-:Y:S01]  /*7a10*/  BAR.SYNC.DEFER_BLOCKING 0x1, 0x80 ;  /* 0x0042000000007b1d */ /* 0x000fe20000010000 */
[----:B------:R-:W-:Y:S01]  /*7a20*/  ISETP.NE.AND P1, PT, R111, RZ, PT ;  /* 0x000000ff6f00720c */ /* 0x000fe20003f25270 */
[----:B------:R-:W-:Y:S01]  /*7a30*/  UISETP.GT.U32.AND UP0, UPT, UR50, -0x3, UPT ;  /* 0xfffffffd3200788c */ /* 0x000fe2000bf04070 */
[----:B------:R-:W-:Y:S11]  /*7a40*/  LEA R4, R60, UR48, 0x3 ;  /* 0x000000303c047c11 */ /* 0x000ff6000f8e18ff */
        /* <DEDUP_REMOVED lines=11> */
.L_x_131:
        /* <DEDUP_REMOVED lines=9> */
[C---:B--2---:R-:W-:Y:S01]  /*7b90*/  @P1 LEA R0, R60.reuse, R102, 0xd ;  /* 0x000000663c001211 */ /* 0x044fe200078e68ff */
[C---:B------:R-:W-:Y:S02]  /*7ba0*/  @P1 IMAD R2, R60.reuse, 0x2000, R103 ;  /* 0x000020003c021824 */ /* 0x040fe400078e0267 */
[----:B------:R-:W-:Y:S01]  /*7bb0*/  @P1 IMAD R60, R60, 0x2000, R110 ;  /* 0x000020003c3c1824 */ /* 0x000fe200078e026e */
[----:B------:R-:W-:Y:S06]  /*7bc0*/  @P0 BRA `(.L_x_135) ;  /* 0x00000000000c0947 */ /* 0x000fec0003800000 */
[----:B------:R-:W-:Y:S04]  /*7bd0*/  SHF.L.U32 R5, R101, 0x1f, RZ ;  /* 0x0000001f65057819 */ /* 0x000fe800000006ff */
[----:B------:R-:W2:Y:S02]  /*7be0*/  SYNCS.PHASECHK.TRANS64.TRYWAIT P0, [R4+URZ+0x90], R5 ;  /* 0x00009005040075a7 */ /* 0x000ea400080011ff */
[----:B--2---:R-:W-:Y:S05]  /*7bf0*/  @!P0 BRA `(.L_x_136) ;  /* 0x0000001800e88947 */ /* 0x004fea0003800000 */
.L_x_135:
[----:B------:R-:W-:Y:S05]  /*7c00*/  BSYNC B0 ;  /* 0x0000000000007941 */ /* 0x000fea0003800000 */
.L_x_134:
[----:B------:R-:W-:Y:S11]  /*7c10*/  ISETP.NE.AND P0, PT, R62, RZ, PT ;  /* 0x000000ff3e00720c */ /* 0x000ff60003f05270 */
[----:B------:R-:W-:Y:S02]  /*7c20*/  @!UPT UIADD3 URZ, UPT, UPT, URZ, URZ, URZ ;  /* 0x000000fffffff290 */ /* 0x000fe4000fffe0ff */
[----:B------:R4:W1:Y:S04]  /*7c30*/  @P0 LDS.128 R56, [R3] ;  /* 0x0000000003380984 */ /* 0x0008680000000c00 */
[----:B------:R4:W1:Y:S04]  /*7c40*/  @P0 LDS.128 R64, [R2+0x10] ;  /* 0x0000100002400984 */ /* 0x0008680000000c00 */
[----:B------:R4:W1:Y:S04]  /*7c50*/  @P0 LDS.128 R72, [R0+0x20] ;  /* 0x0000200000480984 */ /* 0x0008680000000c00 */
[----:B------:R4:W1:Y:S02]  /*7c60*/  @P0 LDS.128 R80, [R60+0x30] ;  /* 0x000030003c500984 */ /* 0x0008640000000c00 */
.L_x_133:
[----:B------:R-:W-:Y:S05]  /*7c70*/  BSYNC B1 ;  /* 0x0000000000017941 */ /* 0x000fea0003800000 */
.L_x_132:
[----:B--2-4-:R-:W-:Y:S05]  /*7c80*/  VIADD R0, R47, 0x40 ;  /* 0x000000402f007836 */ /* 0x014fea0000000000 */
[----:B------:R-:W-:Y:S04]  /*7c90*/  SHF.R.U32.HI R0, RZ, 0x15, R0 ;  /* 0x00000015ff007819 */ /* 0x000fe80000011600 */
[----:B------:R-:W-:Y:S11]  /*7ca0*/  LOP3.LUT P0, RZ, R0, 0x3, R96, 0x48, !PT ;  /* 0x0000000300ff7812 */ /* 0x000ff60007804860 */
[----:B------:R-:W-:Y:S02]  /*7cb0*/  @!UPT UIADD3 URZ, UPT, UPT, URZ, URZ, URZ ;  /* 0x000000fffffff290 */ /* 0x000fe4000fffe0ff */
[----:B------:R-:W-:Y:S05]  /*7cc0*/  @!P0 BRA `(.L_x_137) ;  /* 0x0000000000408947 */ /* 0x000fea0003800000 */
[----:B------:R-:W2:Y:S01]  /*7cd0*/  LDCU.64 UR8, c[0x4][0x70] ;  /* 0x01000e00ff0877ac */ /* 0x000ea20008000a00 */
[----:B------:R-:W-:Y:S01]  /*7ce0*/  MOV R3, 0x0 ;  /* 0x0000000000037802 */ /* 0x000fe20000000f00 */
        /* <DEDUP_REMOVED lines=14> */
.L_x_137:
[----:B------:R-:W-:Y:S01]  /*7dd0*/  ISETP.NE.AND P0, PT, R106, RZ, PT ;  /* 0x000000ff6a00720c */ /* 0x000fe20003f05270 */
[----:B------:R-:W-:Y:S05]  /*7de0*/  WARPSYNC.ALL ;  /* 0x0000000000007948 */ /* 0x000fea0003800000 */
[----:B------:R-:W-:Y:S01]  /*7df0*/  R2UR UR4, R47 ;  /* 0x000000002f0472ca */ /* 0x000fe200000e0000 */
[--C-:B-1----:R-:W-:Y:S01]  /*7e00*/  HADD2.F32 R47, -RZ, R56.reuse.H0_H0 ;  /* 0x20000038ff2f7230 */ /* 0x102fe20000004100 */
[----:B------:R-:W-:Y:S01]  /*7e10*/  IADD3 R112, PT, PT, R112, 0x110, RZ ;  /* 0x0000011070707810 */ /* 0x000fe20007ffe0ff */
[----:B------:R-:W-:Y:S01]  /*7e20*/  HADD2.F32 R50, -RZ, R56.H1_H1 ;  /* 0x30000038ff327230 */ /* 0x000fe20000004100 */
[----:B------:R-:W-:Y:S01]  /*7e30*/  BSSY.RECONVERGENT B0, `(.L_x_138) ;  /* 0x0000088000007945 */ /* 0x000fe20003800200 */
[--C-:B------:R-:W-:Y:S01]  /*7e40*/  HADD2.F32 R51, -RZ, R57.reuse.H0_H0 ;  /* 0x20000039ff337230 */ /* 0x100fe20000004100 */
[----:B------:R-:W-:Y:S01]  /*7e50*/  LOP3.LUT R112, R112, 0xfefffff8, RZ, 0xc0, !PT ;  /* 0xfefffff870707812 */ /* 0x000fe200078ec0ff */
[----:B------:R-:W-:Y:S02]  /*7e60*/  HADD2.F32 R52, -RZ, R57.H1_H1 ;  /* 0x30000039ff347230 */ /* 0x000fe40000004100 */
[--C-:B------:R-:W-:Y:S02]  /*7e70*/  HADD2.F32 R53, -RZ, R58.reuse.H0_H0 ;  /* 0x2000003aff357230 */ /* 0x100fe40000004100 */
[----:B------:R-:W-:Y:S02]  /*7e80*/  HADD2.F32 R54, -RZ, R58.H1_H1 ;  /* 0x3000003aff367230 */ /* 0x000fe40000004100 */
[----:B------:R-:W1:Y:S01]  /*7e90*/  LDTM.x32 R4, tmem[UR4+0x40] ;  /* 0x00004004000479ee */ /* 0x000e6200082c0000 */
[----:B------:R-:W-:Y:S01]  /*7ea0*/  NOP ;  /* 0x0000000000007918 */ /* 0x000fe20000000000 */
[----:B-1----:R1:W-:Y:S01]  /*7eb0*/  SYNCS.ARRIVE.TRANS64.RED.A1T0 RZ, [R112+URZ], RZ ;  /* 0x000000ff70ff79a7 */ /* 0x0023e200081004ff */
[--C-:B------:R-:W-:Y:S02]  /*7ec0*/  HADD2.F32 R55, -RZ, R59.reuse.H0_H0 ;  /* 0x2000003bff377230 */ /* 0x100fe40000004100 */
[----:B------:R-:W-:Y:S02]  /*7ed0*/  HADD2.F32 R56, -RZ, R59.H1_H1 ;  /* 0x3000003bff387230 */ /* 0x000fe40000004100 */
        /* <DEDUP_REMOVED lines=9> */
[C---:B------:R-:W-:Y:S01]  /*7f70*/  FMUL R4, R46.reuse, R4 ;  /* 0x000000042e047220 */ /* 0x040fe20000400000 */
[C---:B------:R-:W-:Y:S01]  /*7f80*/  FMUL R5, R46.reuse, R5 ;  /* 0x000000052e057220 */ /* 0x040fe20000400000 */
[C---:B------:R-:W-:Y:S01]  /*7f90*/  FMUL R6, R46.reuse, R6 ;  /* 0x000000062e067220 */ /* 0x040fe20000400000 */
[C---:B------:R-:W-:Y:S01]  /*7fa0*/  FMUL R7, R46.reuse, R7 ;  /* 0x000000072e077220 */ /* 0x040fe20000400000 */
[C---:B------:R-:W-:Y:S01]  /*7fb0*/  FFMA R4, R49.reuse, R47, R4 ;  /* 0x0000002f31047223 */ /* 0x040fe20000000004 */
[C---:B------:R-:W-:Y:S01]  /*7fc0*/  FFMA R5, R49.reuse, R50, R5 ;  /* 0x0000003231057223 */ /* 0x040fe20000000005 */
[C---:B------:R-:W-:Y:S01]  /*7fd0*/  FFMA R6, R49.reuse, R51, R6 ;  /* 0x0000003331067223 */ /* 0x040fe20000000006 */
[----:B------:R-:W-:Y:S01]  /*7fe0*/  FFMA R7, R49, R52, R7 ;  /* 0x0000003431077223 */ /* 0x000fe20000000007 */
[C---:B------:R-:W-:Y:S01]  /*7ff0*/  FMUL R8, R46.reuse, R8 ;  /* 0x000000082e087220 */ /* 0x040fe20000400000 */
[C---:B------:R-:W-:Y:S01]  /*8000*/  FMUL R9, R46.reuse, R9 ;  /* 0x000000092e097220 */ /* 0x040fe20000400000 */
[----:B------:R-:W-:Y:S01]  /*8010*/  F2FP.F16.F32.PACK_AB R4, R5, R4 ;  /* 0x000000040504723e */ /* 0x000fe200000000ff */
[C---:B------:R-:W-:Y:S01]  /*8020*/  FMUL R10, R46.reuse, R10 ;  /* 0x0000000a2e0a7220 */ /* 0x040fe20000400000 */
[----:B------:R-:W-:Y:S01]  /*8030*/  F2FP.F16.F32.PACK_AB R5, R7, R6 ;  /* 0x000000060705723e */ /* 0x000fe200000000ff */
[C---:B------:R-:W-:Y:S01]  /*8040*/  FFMA R8, R49.reuse, R53, R8 ;  /* 0x0000003531087223 */ /* 0x040fe20000000008 */
[C---:B------:R-:W-:Y:S01]  /*8050*/  FFMA R9, R49.reuse, R54, R9 ;  /* 0x0000003631097223 */ /* 0x040fe20000000009 */
[----:B------:R-:W-:Y:S01]  /*8060*/  FFMA R10, R49, R55, R10 ;  /* 0x00000037310a7223 */ /* 0x000fe2000000000a */
[C---:B------:R-:W-:Y:S01]  /*8070*/  FMUL R11, R46.reuse, R11 ;  /* 0x0000000b2e0b7220 */ /* 0x040fe20000400000 */
[C---:B------:R-:W-:Y:S01]  /*8080*/  FMUL R0, R46.reuse, R12 ;  /* 0x0000000c2e007220 */ /* 0x040fe20000400000 */
[C---:B------:R-:W-:Y:S01]  /*8090*/  FMUL R2, R46.reuse, R13 ;  /* 0x0000000d2e027220 */ /* 0x040fe20000400000 */
[----:B------:R-:W-:Y:S01]  /*80a0*/  F2FP.F16.F32.PACK_AB R6, R9, R8 ;  /* 0x000000080906723e */ /* 0x000fe200000000ff */
[C---:B------:R-:W-:Y:S01]  /*80b0*/  FFMA R11, R49.reuse, R56, R11 ;  /* 0x00000038310b7223 */ /* 0x040fe2000000000b */
[C---:B------:R-:W-:Y:S01]  /*80c0*/  FFMA R0, R49.reuse, R57, R0 ;  /* 0x0000003931007223 */ /* 0x040fe20000000000 */
[C---:B------:R-:W-:Y:S01]  /*80d0*/  FFMA R2, R49.reuse, R58, R2 ;  /* 0x0000003a31027223 */ /* 0x040fe20000000002 */
[C---:B------:R-:W-:Y:S01]  /*80e0*/  FMUL R3, R46.reuse, R14 ;  /* 0x0000000e2e037220 */ /* 0x040fe20000400000 */
[C---:B------:R-:W-:Y:S01]  /*80f0*/  FMUL R15, R46.reuse, R15 ;  /* 0x0000000f2e0f7220 */ /* 0x040fe20000400000 */
[C---:B------:R-:W-:Y:S01]  /*8100*/  FMUL R12, R46.reuse, R16 ;  /* 0x000000102e0c7220 */ /* 0x040fe20000400000 */
[C---:B------:R-:W-:Y:S01]  /*8110*/  FMUL R13, R46.reuse, R17 ;  /* 0x000000112e0d7220 */ /* 0x040fe20000400000 */
[C---:B------:R-:W-:Y:S01]  /*8120*/  FFMA R3, R49.reuse, R59, R3 ;  /* 0x0000003b31037223 */ /* 0x040fe20000000003 */
[C---:B------:R-:W-:Y:S01]  /*8130*/  FMUL R14, R46.reuse, R18 ;  /* 0x000000122e0e7220 */ /* 0x040fe20000400000 */
[----:B------:R-:W-:Y:S01]  /*8140*/  FFMA R15, R49, R60, R15 ;  /* 0x0000003c310f7223 */ /* 0x000fe2000000000f */
[C---:B------:R-:W-:Y:S01]  /*8150*/  FMUL R19, R46.reuse, R19 ;  /* 0x000000132e137220 */ /* 0x040fe20000400000 */
[----:B------:R-:W-:Y:S01]  /*8160*/  F2FP.F16.F32.PACK_AB R7, R11, R10 ;  /* 0x0000000a0b07723e */ /* 0x000fe200000000ff */
[C---:B------:R-:W-:Y:S01]  /*8170*/  FFMA R12, R49.reuse, R61, R12 ;  /* 0x0000003d310c7223 */ /* 0x040fe2000000000c */
[----:B------:R-:W-:Y:S02]  /*8180*/  HADD2.F32 R66, -RZ, R72.H1_H1 ;  /* 0x30000048ff427230 */ /* 0x000fe40000004100 */
[C---:B------:R-:W-:Y:S01]  /*8190*/  FMUL R16, R46.reuse, R20 ;  /* 0x000000142e107220 */ /* 0x040fe20000400000 */
[C---:B------:R-:W-:Y:S01]  /*81a0*/  FFMA R13, R49.reuse, R62, R13 ;  /* 0x0000003e310d7223 */ /* 0x040fe2000000000d */
[----:B------:R1:W-:Y:S01]  /*81b0*/  STS.128 [R104+0x4000], R4 ;  /* 0x0040000468007388 */ /* 0x0003e20000000c00 */
[--C-:B------:R-:W-:Y:S02]  /*81c0*/  HADD2.F32 R67, -RZ, R73.reuse.H0_H0 ;  /* 0x20000049ff437230 */ /* 0x100fe40000004100 */
[C---:B------:R-:W-:Y:S01]  /*81d0*/  FMUL R17, R46.reuse, R21 ;  /* 0x000000152e117220 */ /* 0x040fe20000400000 */
[C---:B------:R-:W-:Y:S01]  /*81e0*/  FFMA R14, R49.reuse, R63, R14 ;  /* 0x0000003f310e7223 */ /* 0x040fe2000000000e */
[----:B------:R-:W-:Y:S02]  /*81f0*/  HADD2.F32 R68, -RZ, R73.H1_H1 ;  /* 0x30000049ff447230 */ /* 0x000fe40000004100 */
[C---:B------:R-:W-:Y:S01]  /*8200*/  FMUL R18, R46.reuse, R22 ;  /* 0x000000162e127220 */ /* 0x040fe20000400000 */
[C---:B------:R-:W-:Y:S01]  /*8210*/  FFMA R19, R49.reuse, R64, R19 ;  /* 0x0000004031137223 */ /* 0x040fe20000000013 */
        /* <DEDUP_REMOVED lines=13> */
[----:B------:R-:W-:Y:S01]  /*82f0*/  FMUL R27, R46, R27 ;  /* 0x0000001b2e1b7220 */ /* 0x000fe20000400000 */
[----:B------:R-:W-:Y:S01]  /*8300*/  F2FP.F16.F32.PACK_AB R8, R2, R0 ;  /* 0x000000000208723e */ /* 0x000fe200000000ff */
[----:B------:R-:W-:Y:S01]  /*8310*/  FFMA R20, R49, R69, R20 ;  /* 0x0000004531147223 */ /* 0x000fe20000000014 */
[----:B------:R-:W-:Y:S01]  /*8320*/  F2FP.F16.F32.PACK_AB R9, R15, R3 ;  /* 0x000000030f09723e */ /* 0x000fe200000000ff */
[----:B------:R-:W-:Y:S01]  /*8330*/  HADD2.F32 R74, -RZ, R80.H1_H1 ;  /* 0x30000050ff4a7230 */ /* 0x000fe20000004100 */
[----:B------:R-:W-:Y:S01]  /*8340*/  F2FP.F16.F32.PACK_AB R10, R13, R12 ;  /* 0x0000000c0d0a723e */ /* 0x000fe200000000ff */
[C---:B------:R-:W-:Y:S01]  /*8350*/  FMUL R24, R46.reuse, R28 ;  /* 0x0000001c2e187220 */ /* 0x040fe20000400000 */
[----:B------:R-:W-:Y:S01]  /*8360*/  F2FP.F16.F32.PACK_AB R11, R19, R14 ;  /* 0x0000000e130b723e */ /* 0x000fe200000000ff */
[C---:B------:R-:W-:Y:S01]  /*8370*/  FFMA R21, R49.reuse, R70, R21 ;  /* 0x0000004631157223 */ /* 0x040fe20000000015 */
[--C-:B------:R-:W-:Y:S02]  /*8380*/  HADD2.F32 R75, -RZ, R81.reuse.H0_H0 ;  /* 0x20000051ff4b7230 */ /* 0x100fe40000004100 */
[C---:B------:R-:W-:Y:S01]  /*8390*/  FMUL R25, R46.reuse, R29 ;  /* 0x0000001d2e197220 */ /* 0x040fe20000400000 */
[C---:B------:R-:W-:Y:S01]  /*83a0*/  FFMA R22, R49.reuse, R71, R22 ;  /* 0x0000004731167223 */ /* 0x040fe20000000016 */
[----:B------:R1:W-:Y:S01]  /*83b0*/  STS.128 [R103+0x4010], R8 ;  /* 0x0040100867007388 */ /* 0x0003e20000000c00 */
        /* <DEDUP_REMOVED lines=8> */
[----:B------:R-:W-:Y:S01]  /*8440*/  FFMA R25, R49, R74, R25 ;  /* 0x0000004a31197223 */ /* 0x000fe20000000019 */
[--C-:B------:R-:W-:Y:S02]  /*8450*/  HADD2.F32 R79, -RZ, R83.reuse.H0_H0 ;  /* 0x20000053ff4f7230 */ /* 0x100fe40000004100 */
[C---:B------:R-:W-:Y:S01]  /*8460*/  FMUL R29, R46.reuse, R33 ;  /* 0x000000212e1d7220 */ /* 0x040fe20000400000 */
[----:B------:R-:W-:Y:S01]  /*8470*/  F2FP.F16.F32.PACK_AB R16, R17, R16 ;  /* 0x000000101110723e */ /* 0x000fe200000000ff */
[----:B------:R-:W-:Y:S01]  /*8480*/  FFMA R26, R49, R75, R26 ;  /* 0x0000004b311a7223 */ /* 0x000fe2000000001a */
[----:B------:R-:W-:Y:S02]  /*8490*/  HADD2.F32 R80, -RZ, R83.H1_H1 ;  /* 0x30000053ff507230 */ /* 0x000fe40000004100 */
[C---:B------:R-:W-:Y:S01]  /*84a0*/  FMUL R30, R46.reuse, R34 ;  /* 0x000000222e1e7220 */ /* 0x040fe20000400000 */
        /* <DEDUP_REMOVED lines=32> */
.L_x_139:
[----:B------:R-:W-:Y:S05]  /*86b0*/  BSYNC.RECONVERGENT B0 ;  /* 0x0000000000007941 */ /* 0x000fea0003800200 */
.L_x_138:
[----:B------:R-:W-:Y:S01]  /*86c0*/  BAR.SYNC.DEFER_BLOCKING 0x1, 0x80 ;  /* 0x0042000000007b1d */ /* 0x000fe20000010000 */
[----:B------:R-:W-:Y:S01]  /*86d0*/  UIADD3 UR4, UPT, UPT, UR50, 0x1, URZ ;  /* 0x0000000132047890 */ /* 0x000fe2000fffe0ff */
[----:B------:R-:W-:Y:S03]  /*86e0*/  IADD3 R48, PT, PT, R48, 0x1, RZ ;  /* 0x0000000130307810 */ /* 0x000fe60007ffe0ff */
[----:B------:R-:W-:Y:S09]  /*86f0*/  UISETP.GT.U32.AND UP0, UPT, UR4, -0x3, UPT ;  /* 0xfffffffd0400788c */ /* 0x000ff2000bf04070 */
[----:B------:R-:W-:Y:S05]  /*8700*/  BRA.U UP0, `(.L_x_140) ;  /* 0x0000000100287547 */ /* 0x000fea000b800000 */
[----:B------:R-:W-:Y:S01]  /*8710*/  ISETP.NE.AND P0, PT, R111, RZ, PT ;  /* 0x000000ff6f00720c */ /* 0x000fe20003f05270 */
[----:B------:R-:W-:Y:S01]  /*8720*/  IMAD.U32 R2, RZ, RZ, UR49 ;  /* 0x00000031ff027e24 */ /* 0x000fe2000f8e00ff */
[----:B------:R-:W-:Y:S01]  /*8730*/  UIADD3 UR49, UPT, UPT, UR49, 0x1, URZ ;  /* 0x0000000131317890 */ /* 0x000fe2000fffe0ff */
[----:B------:R-:W-:Y:S03]  /*8740*/  IMAD.U32 R0, RZ, RZ, UR37 ;  /* 0x00000025ff007e24 */ /* 0x000fe6000f8e00ff */
[----:B------:R-:W-:Y:S04]  /*8750*/  UISETP.NE.AND UP0, UPT, UR49, 0x3, UPT ;  /* 0x000000033100788c */ /* 0x000fe8000bf05270 */
[----:B------:R-:W-:Y:S03]  /*8760*/  USEL UR49, UR49, URZ, UP0 ;  /* 0x000000ff31317287 */ /* 0x000fe60008000000 */
[----:B------:R-:W-:Y:S05]  /*8770*/  @P0 LEA R2, R2, UR48, 0x3 ;  /* 0x0000003002020c11 */ /* 0x000fea000f8e18ff */
[----:B------:R-:W-:Y:S05]  /*8780*/  @P0 VIADD R2, R2, 0xa8 ;  /* 0x000000a802020836 */ /* 0x000fea0000000000 */
[----:B------:R-:W-:Y:S04]  /*8790*/  @P0 PRMT R0, R0, 0x654, R2 ;  /* 0x0000065400000816 */ /* 0x000fe80000000002 */
[----:B------:R2:W-:Y:S03]  /*87a0*/  @P0 SYNCS.ARRIVE.TRANS64.RED.A1T0 RZ, [R0+URZ], RZ ;  /* 0x000000ff00ff09a7 */ /* 0x0005e600081004ff */
.L_x_140:
[----:B------:R-:W-:Y:S01]  /*87b0*/  ISETP.NE.AND P2, PT, R107, RZ, PT ;  /* 0x000000ff6b00720c */ /* 0x000fe20003f45270 */
[----:B------:R-:W-:Y:S01]  /*87c0*/  UIADD3 UR50, UPT, UPT, UR50, 0x3, URZ ;  /* 0x0000000332327890 */ /* 0x000fe2000fffe0ff */
[----:B------:R-:W-:Y:S01]  /*87d0*/  ISETP.NE.AND P0, PT, R109, 0x2, PT ;  /* 0x000000026d00780c */ /* 0x000fe20003f05270 */
[----:B------:R-:W-:Y:S01]  /*87e0*/  IMAD.IADD R15, R44, 0x1, R90 ;  /* 0x000000012c0f7824 */ /* 0x000fe200078e025a */
[----:B------:R-:W-:Y:S01]  /*87f0*/  ISETP.NE.AND P1, PT, R48, 0x4, PT ;  /* 0x000000043000780c */ /* 0x000fe20003f25270 */
[----:B------:R-:W-:Y:S01]  /*8800*/  IMAD.IADD R14, R45, 0x1, R91 ;  /* 0x000000012d0e7824 */ /* 0x000fe200078e025b */
[----:B------:R-:W-:Y:S02]  /*8810*/  SEL R2, RZ, 0x1, P0 ;  /* 0x00000001ff027807 */ /* 0x000fe40000000000 */
[----:B--2---:R-:W-:Y:S02]  /*8820*/  SEL R0, RZ, 0x1, P1 ;  /* 0x00000001ff007807 */ /* 0x004fe40000800000 */
[----:B------:R-:W-:Y:S02]  /*8830*/  LOP3.LUT R99, R99, R2, RZ, 0x3c, !PT ;  /* 0x0000000263637212 */ /* 0x000fe400078e3cff */
[----:B------:R-:W-:Y:S02]  /*8840*/  LOP3.LUT R100, R100, R0, RZ, 0x3c, !PT ;  /* 0x0000000064647212 */ /* 0x000fe400078e3cff */
[----:B------:R-:W-:Y:S02]  /*8850*/  @P2 R2UR UR36, R98 ;  /* 0x00000000622422ca */ /* 0x000fe400000e0000 */
[----:B------:R-:W-:Y:S02]  /*8860*/  SEL R109, R109, RZ, P0 ;  /* 0x000000ff6d6d7207 */ /* 0x000fe40000000000 */
[----:B------:R-:W-:Y:S01]  /*8870*/  SEL R48, R48, RZ, P1 ;  /* 0x000000ff30307207 */ /* 0x000fe20000800000 */
[----:B------:R-:W-:Y:S10]  /*8880*/  @P2 BRA `(.L_x_141) ;  /* 0xffffffcc00582947 */ /* 0x000ff4000383ffff */
[----:B------:R-:W-:-:S09]  /*8890*/  UISETP.NE.AND UP0, UPT, UR51, URZ, UPT ;  /* 0x000000ff3300728c */ /* 0x000fd2000bf05270 */
[----:B------:R-:W-:Y:S05]  /*88a0*/  BRA.U !UP0, `(.L_x_142) ;  /* 0x0000000108487547 */ /* 0x000fea000b800000 */
[----:B------:R-:W2:Y:S02]  /*88b0*/  LDCU.64 UR4, c[0x0][0x890] ;  /* 0x00011200ff0477ac */ /* 0x000ea40008000a00 */
[----:B--2---:R-:W-:-:S04]  /*88c0*/  UISETP.NE.U32.AND UP0, UPT, UR4, URZ, UPT ;  /* 0x000000ff0400728c */ /* 0x004fc8000bf05070 */
[----:B------:R-:W-:-:S09]  /*88d0*/  UISETP.NE.AND.EX UP0, UPT, UR5, URZ, UPT, UP0 ;  /* 0x000000ff0500728c */ /* 0x000fd2000bf05300 */
[----:B------:R-:W-:Y:S05]  /*88e0*/  BRA.U UP0, `(.L_x_143) ;  /* 0x00000001000c7547 */ /* 0x000fea000b800000 */
[----:B------:R-:W-:-:S13]  /*88f0*/  FSETP.NEU.AND P0, PT, R49, RZ, PT ;  /* 0x000000ff3100720b */ /* 0x000fda0003f0d000 */
[----:B------:R-:W-:Y:S05]  /*8900*/  @!P0 EXIT ;  /* 0x000000000000894d */ /* 0x000fea0003800000 */
[----:B------:R-:W-:Y:S05]  /*8910*/  BRA `(.L_x_142) ;  /* 0x00000000002c7947 */ /* 0x000fea0003800000 */
.L_x_143:
[----:B------:R-:W-:Y:S01]  /*8920*/  ISETP.NE.AND P0, PT, R108, RZ, PT ;  /* 0x000000ff6c00720c */ /* 0x000fe20003f05270 */
[----:B------:R-:W-:-:S12]  /*8930*/  BSSY.RECONVERGENT B0, `(.L_x_142) ;  /* 0x0000009000007945 */ /* 0x000fd80003800200 */
[----:B------:R-:W-:Y:S05]  /*8940*/  @P0 BRA `(.L_x_144) ;  /* 0x0000000000140947 */ /* 0x000fea0003800000 */
[----:B------:R-:W2:Y:S02]  /*8950*/  LDCU.64 UR4, c[0x0][0x888] ;  /* 0x00011100ff0477ac */ /* 0x000ea40008000a00 */
[----:B--2---:R-:W-:-:S04]  /*8960*/  ISETP.NE.U32.AND P0, PT, RZ, UR4, PT ;  /* 0x00000004ff007c0c */ /* 0x004fc8000bf05070 */
[----:B------:R-:W-:-:S13]  /*8970*/  ISETP.NE.AND.EX P0, PT, RZ, UR5, PT, P0 ;  /* 0x00000005ff007c0c */ /* 0x000fda000bf05300 */
[----:B------:R-:W-:Y:S05]  /*8980*/  @!P0 EXIT ;  /* 0x000000000000894d */ /* 0x000fea0003800000 */
[----:B------:R-:W-:Y:S05]  /*8990*/  BRA `(.L_x_145) ;  /* 0x0000000000087947 */ /* 0x000fea0003800000 */
.L_x_144:
[----:B------:R-:W-:-:S13]  /*89a0*/  FSETP.NEU.AND P0, PT, R49, RZ, PT ;  /* 0x000000ff3100720b */ /* 0x000fda0003f0d000 */
[----:B------:R-:W-:Y:S05]  /*89b0*/  @!P0 EXIT ;  /* 0x000000000000894d */ /* 0x000fea0003800000 */
.L_x_145:
[----:B------:R-:W-:Y:S05]  /*89c0*/  BSYNC.RECONVERGENT B0 ;  /* 0x0000000000007941 */ /* 0x000fea0003800200 */
.L_x_142:
[----:B------:R-:W-:Y:S01]  /*89d0*/  ULEA UR4, UR49, UR48, 0x3 ;  /* 0x0000003031047291 */ /* 0x000fe2000f8e18ff */
[----:B------:R-:W-:-:S04]  /*89e0*/  DEPBAR.LE SB0, 0x0 ;  /* 0x000080000000791a */ /* 0x000fc80000000000 */
[----:B------:R-:W-:-:S04]  /*89f0*/  UIADD3 UR4, UPT, UPT, UR4, 0xa8, URZ ;  /* 0x000000a804047890 */ /* 0x000fc8000fffe0ff */
[----:B------:R-:W-:-:S09]  /*8a00*/  UPRMT UR4, UR37, 0x654, UR4 ;  /* 0x0000065425047896 */ /* 0x000fd20008000004 */
[----:B------:R-:W-:Y:S01]  /*8a10*/  SYNCS.ARRIVE.TRANS64.RED.A1T0 RZ, [UR4], RZ ;  /* 0x000000ffffff79a7 */ /* 0x000fe20008100404 */
[----:B------:R-:W-:Y:S05]  /*8a20*/  EXIT ;  /* 0x000000000000794d */ /* 0x000fea0003800000 */
.L_x_25:
[----:B--2---:R2:W4:Y:S02]  /*8a30*/  SYNCS.PHASECHK.TRANS64.TRYWAIT P0, [R2+URZ+0x140], R3 ;  /* 0x00014003020075a7 */ /* 0x00452400080011ff */
[----:B----4-:R-:W-:Y:S05]  /*8a40*/  @!P0 NANOSLEEP.SYNCS 0x989680 ;  /* 0x009896800000895d */ /* 0x010fea0003900000 */
[----:B------:R-:W4:Y:S02]  /*8a50*/  @!P0 SYNCS.PHASECHK.TRANS64 P0, [R2+URZ+0x140], R3 ;  /* 0x00014003020085a7 */ /* 0x000f2400080010ff */
[----:B----4-:R-:W-:Y:S05]  /*8a60*/  @!P0 BRA `(.L_x_25) ;  /* 0xfffffffc00f08947 */ /* 0x010fea000383ffff */
[----:B------:R-:W-:Y:S05]  /*8a70*/  BRA `(.L_x_146) ;  /* 0xffffff8c008c7947 */ /* 0x000fea000383ffff */
.L_x_28:
[----:B------:R-:W-:Y:S07]  /*8a80*/  MOV R2, UR33 ;  /* 0x0000002100027c02 */ /* 0x000fee0008000f00 */
.L_x_147:
[----:B-1----:R1:W2:Y:S02]  /*8a90*/  SYNCS.PHASECHK.TRANS64.TRYWAIT P0, [R2+URZ+0x48], R4 ;  /* 0x00004804020075a7 */ /* 0x0022a400080011ff */
[----:B--2---:R-:W-:Y:S05]  /*8aa0*/  @!P0 NANOSLEEP.SYNCS 0x989680 ;  /* 0x009896800000895d */ /* 0x004fea0003900000 */
[----:B------:R-:W2:Y:S02]  /*8ab0*/  @!P0 SYNCS.PHASECHK.TRANS64 P0, [R2+URZ+0x48], R4 ;  /* 0x00004804020085a7 */ /* 0x000ea400080010ff */
[----:B--2---:R-:W-:Y:S05]  /*8ac0*/  @!P0 BRA `(.L_x_147) ;  /* 0xfffffffc00f08947 */ /* 0x004fea000383ffff */
[----:B------:R-:W-:Y:S05]  /*8ad0*/  BRA `(.L_x_27) ;  /* 0xffffff8c00f47947 */ /* 0x000fea000383ffff */
.L_x_35:
[----:B-1----:R-:W-:Y:S07]  /*8ae0*/  MOV R2, UR17 ;  /* 0x0000001100027c02 */ /* 0x002fee0008000f00 */
.L_x_148:
[----:B-1----:R1:W2:Y:S02]  /*8af0*/  SYNCS.PHASECHK.TRANS64.TRYWAIT P0, [R2+URZ+0x48], R4 ;  /* 0x00004804020075a7 */ /* 0x0022a400080011ff */
[----:B--2---:R-:W-:Y:S05]  /*8b00*/  @!P0 NANOSLEEP.SYNCS 0x989680 ;  /* 0x009896800000895d */ /* 0x004fea0003900000 */
[----:B------:R-:W2:Y:S02]  /*8b10*/  @!P0 SYNCS.PHASECHK.TRANS64 P0, [R2+URZ+0x48], R4 ;  /* 0x00004804020085a7 */ /* 0x000ea400080010ff */
[----:B--2---:R-:W-:Y:S05]  /*8b20*/  @!P0 BRA `(.L_x_148) ;  /* 0xfffffffc00f08947 */ /* 0x004fea000383ffff */
[----:B------:R-:W-:Y:S05]  /*8b30*/  BRA `(.L_x_34) ;  /* 0xffffff9000b07947 */ /* 0x000fea000383ffff */
.L_x_40:
[----:B-1----:R1:W2:Y:S02]  /*8b40*/  SYNCS.PHASECHK.TRANS64.TRYWAIT P0, [R2+URZ+0xd0], R3 ;  /* 0x0000d003020075a7 */ /* 0x0022a400080011ff */
[----:B--2---:R-:W-:Y:S05]  /*8b50*/  @!P0 NANOSLEEP.SYNCS 0x989680 ;  /* 0x009896800000895d */ /* 0x004fea0003900000 */
[----:B------:R-:W2:Y:S02]  /*8b60*/  @!P0 SYNCS.PHASECHK.TRANS64 P0, [R2+URZ+0xd0], R3 ;  /* 0x0000d003020085a7 */ /* 0x000ea400080010ff */
[----:B--2---:R-:W-:Y:S05]  /*8b70*/  @!P0 BRA `(.L_x_40) ;  /* 0xfffffffc00f08947 */ /* 0x004fea000383ffff */
[----:B------:R-:W-:Y:S05]  /*8b80*/  BRA `(.L_x_149) ;  /* 0xffffff9400547947 */ /* 0x000fea000383ffff */
.L_x_44:
[----:B---3--:R-:W-:-:S07]  /*8b90*/  MOV R0, UR5 ;  /* 0x0000000500007c02 */ /* 0x008fce0008000f00 */
.L_x_150:
[----:B-1----:R1:W2:Y:S02]  /*8ba0*/  SYNCS.PHASECHK.TRANS64.TRYWAIT P0, [R0+URZ], R2 ;  /* 0x00000002000075a7 */ /* 0x0022a400080011ff */
[----:B--2---:R-:W-:Y:S05]  /*8bb0*/  @!P0 NANOSLEEP.SYNCS 0x989680 ;  /* 0x009896800000895d */ /* 0x004fea0003900000 */
[----:B------:R-:W2:Y:S02]  /*8bc0*/  @!P0 SYNCS.PHASECHK.TRANS64 P0, [R0+URZ], R2 ;  /* 0x00000002000085a7 */ /* 0x000ea400080010ff */
[----:B--2---:R-:W-:Y:S05]  /*8bd0*/  @!P0 BRA `(.L_x_150) ;  /* 0xfffffffc00f08947 */ /* 0x004fea000383ffff */
[----:B------:R-:W-:Y:S05]  /*8be0*/  BRA `(.L_x_151) ;  /* 0xffffff9800c47947 */ /* 0x000fea000383ffff */
.L_x_45:
[----:B---3--:R-:W-:-:S07]  /*8bf0*/  MOV R0, UR5 ;  /* 0x0000000500007c02 */ /* 0x008fce0008000f00 */
.L_x_152:
[----:B-1----:R1:W2:Y:S02]  /*8c00*/  SYNCS.PHASECHK.TRANS64.TRYWAIT P0, [R0+URZ], R3 ;  /* 0x00000003000075a7 */ /* 0x0022a400080011ff */
[----:B--2---:R-:W-:Y:S05]  /*8c10*/  @!P0 NANOSLEEP.SYNCS 0x989680 ;  /* 0x009896800000895d */ /* 0x004fea0003900000 */
[----:B------:R-:W2:Y:S02]  /*8c20*/  @!P0 SYNCS.PHASECHK.TRANS64 P0, [R0+URZ], R3 ;  /* 0x00000003000085a7 */ /* 0x000ea400080010ff */
[----:B--2---:R-:W-:Y:S05]  /*8c30*/  @!P0 BRA `(.L_x_152) ;  /* 0xfffffffc00f08947 */ /* 0x004fea000383ffff */
[----:B------:R-:W-:Y:S05]  /*8c40*/  BRA `(.L_x_153) ;  /* 0xffffff9800d07947 */ /* 0x000fea000383ffff */
.L_x_46:
[----:B---3--:R-:W-:-:S07]  /*8c50*/  MOV R0, UR5 ;  /* 0x0000000500007c02 */ /* 0x008fce0008000f00 */
.L_x_154:
[----:B-1----:R1:W2:Y:S02]  /*8c60*/  SYNCS.PHASECHK.TRANS64.TRYWAIT P0, [R0+URZ], R3 ;  /* 0x00000003000075a7 */ /* 0x0022a400080011ff */
[----:B--2---:R-:W-:Y:S05]  /*8c70*/  @!P0 NANOSLEEP.SYNCS 0x989680 ;  /* 0x009896800000895d */ /* 0x004fea0003900000 */
[----:B------:R-:W2:Y:S02]  /*8c80*/  @!P0 SYNCS.PHASECHK.TRANS64 P0, [R0+URZ], R3 ;  /* 0x00000003000085a7 */ /* 0x000ea400080010ff */
[----:B--2---:R-:W-:Y:S05]  /*8c90*/  @!P0 BRA `(.L_x_154) ;  /* 0xfffffffc00f08947 */ /* 0x004fea000383ffff */
[----:B------:R-:W-:Y:S05]  /*8ca0*/  BRA `(.L_x_155) ;  /* 0xffffff9800dc7947 */ /* 0x000fea000383ffff */
.L_x_47:
[----:B---3--:R-:W-:-:S07]  /*8cb0*/  MOV R0, UR5 ;  /* 0x0000000500007c02 */ /* 0x008fce0008000f00 */
.L_x_156:
[----:B-1----:R1:W2:Y:S02]  /*8cc0*/  SYNCS.PHASECHK.TRANS64.TRYWAIT P0, [R0+URZ], R3 ;  /* 0x00000003000075a7 */ /* 0x0022a400080011ff */
[----:B--2---:R-:W-:Y:S05]  /*8cd0*/  @!P0 NANOSLEEP.SYNCS 0x989680 ;  /* 0x009896800000895d */ /* 0x004fea0003900000 */
[----:B------:R-:W2:Y:S02]  /*8ce0*/  @!P0 SYNCS.PHASECHK.TRANS64 P0, [R0+URZ], R3 ;  /* 0x00000003000085a7 */ /* 0x000ea400080010ff */
[----:B--2---:R-:W-:Y:S05]  /*8cf0*/  @!P0 BRA `(.L_x_156) ;  /* 0xfffffffc00f08947 */ /* 0x004fea000383ffff */
[----:B------:R-:W-:Y:S05]  /*8d00*/  BRA `(.L_x_157) ;  /* 0xffffff9800e87947 */ /* 0x000fea000383ffff */
.L_x_48:
[----:B---3--:R-:W-:-:S07]  /*8d10*/  MOV R0, UR5 ;  /* 0x0000000500007c02 */ /* 0x008fce0008000f00 */
.L_x_158:
[----:B-1----:R1:W2:Y:S02]  /*8d20*/  SYNCS.PHASECHK.TRANS64.TRYWAIT P0, [R0+URZ], R3 ;  /* 0x00000003000075a7 */ /* 0x0022a400080011ff */
[----:B--2---:R-:W-:Y:S05]  /*8d30*/  @!P0 NANOSLEEP.SYNCS 0x989680 ;  /* 0x009896800000895d */ /* 0x004fea0003900000 */
[----:B------:R-:W2:Y:S02]  /*8d40*/  @!P0 SYNCS.PHASECHK.TRANS64 P0, [R0+URZ], R3 ;  /* 0x00000003000085a7 */ /* 0x000ea400080010ff */
[----:B--2---:R-:W-:Y:S05]  /*8d50*/  @!P0 BRA `(.L_x_158) ;  /* 0xfffffffc00f08947 */ /* 0x004fea000383ffff */
[----:B------:R-:W-:Y:S05]  /*8d60*/  BRA `(.L_x_159) ;  /* 0xffffff9800f47947 */ /* 0x000fea000383ffff */
.L_x_49:
[----:B---3--:R-:W-:-:S07]  /*8d70*/  MOV R0, UR5 ;  /* 0x0000000500007c02 */ /* 0x008fce0008000f00 */
.L_x_160:
[----:B-1----:R1:W2:Y:S02]  /*8d80*/  SYNCS.PHASECHK.TRANS64.TRYWAIT P0, [R0+URZ], R3 ;  /* 0x00000003000075a7 */ /* 0x0022a400080011ff */
[----:B--2---:R-:W-:Y:S05]  /*8d90*/  @!P0 NANOSLEEP.SYNCS 0x989680 ;  /* 0x009896800000895d */ /* 0x004fea0003900000 */
[----:B------:R-:W2:Y:S02]  /*8da0*/  @!P0 SYNCS.PHASECHK.TRANS64 P0, [R0+URZ], R3 ;  /* 0x00000003000085a7 */ /* 0x000ea400080010ff */
[----:B--2---:R-:W-:Y:S05]  /*8db0*/  @!P0 BRA `(.L_x_160) ;  /* 0xfffffffc00f08947 */ /* 0x004fea000383ffff */
[----:B------:R-:W-:Y:S05]  /*8dc0*/  BRA `(.L_x_161) ;  /* 0xffffff9c00007947 */ /* 0x000fea000383ffff */
.L_x_50:
[----:B---3--:R-:W-:-:S07]  /*8dd0*/  MOV R0, UR5 ;  /* 0x0000000500007c02 */ /* 0x008fce0008000f00 */
.L_x_162:
[----:B-1----:R1:W2:Y:S02]  /*8de0*/  SYNCS.PHASECHK.TRANS64.TRYWAIT P0, [R0+URZ], R3 ;  /* 0x00000003000075a7 */ /* 0x0022a400080011ff */
[----:B--2---:R-:W-:Y:S05]  /*8df0*/  @!P0 NANOSLEEP.SYNCS 0x989680 ;  /* 0x009896800000895d */ /* 0x004fea0003900000 */
[----:B------:R-:W2:Y:S02]  /*8e00*/  @!P0 SYNCS.PHASECHK.TRANS64 P0, [R0+URZ], R3 ;  /* 0x00000003000085a7 */ /* 0x000ea400080010ff */
[----:B--2---:R-:W-:Y:S05]  /*8e10*/  @!P0 BRA `(.L_x_162) ;  /* 0xfffffffc00f08947 */ /* 0x004fea000383ffff */
[----:B------:R-:W-:Y:S05]  /*8e20*/  BRA `(.L_x_163) ;  /* 0xffffff9c000c7947 */ /* 0x000fea000383ffff */
.L_x_51:
[----:B---3--:R-:W-:-:S07]  /*8e30*/  MOV R0, UR5 ;  /* 0x0000000500007c02 */ /* 0x008fce0008000f00 */
.L_x_164:
[----:B-1----:R1:W2:Y:S02]  /*8e40*/  SYNCS.PHASECHK.TRANS64.TRYWAIT P0, [R0+URZ], R3 ;  /* 0x00000003000075a7 */ /* 0x0022a400080011ff */
[----:B--2---:R-:W-:Y:S05]  /*8e50*/  @!P0 NANOSLEEP.SYNCS 0x989680 ;  /* 0x009896800000895d */ /* 0x004fea0003900000 */
[----:B------:R-:W2:Y:S02]  /*8e60*/  @!P0 SYNCS.PHASECHK.TRANS64 P0, [R0+URZ], R3 ;  /* 0x00000003000085a7 */ /* 0x000ea400080010ff */
[----:B--2---:R-:W-:Y:S05]  /*8e70*/  @!P0 BRA `(.L_x_164) ;  /* 0xfffffffc00f08947 */ /* 0x004fea000383ffff */
[----:B------:R-:W-:Y:S05]  /*8e80*/  BRA `(.L_x_165) ;  /* 0xffffff9c00187947 */ /* 0x000fea000383ffff */
.L_x_54:
[----:B-1----:R1:W2:Y:S02]  /*8e90*/  SYNCS.PHASECHK.TRANS64.TRYWAIT P0, [R0+URZ+0x130], R4 ;  /* 0x00013004000075a7 */ /* 0x0022a400080011ff */
[----:B--2---:R-:W-:Y:S05]  /*8ea0*/  @!P0 NANOSLEEP.SYNCS 0x989680 ;  /* 0x009896800000895d */ /* 0x004fea0003900000 */
[----:B------:R-:W2:Y:S02]  /*8eb0*/  @!P0 SYNCS.PHASECHK.TRANS64 P0, [R0+URZ+0x130], R4 ;  /* 0x00013004000085a7 */ /* 0x000ea400080010ff */
[----:B--2---:R-:W-:Y:S05]  /*8ec0*/  @!P0 BRA `(.L_x_54) ;  /* 0xfffffffc00f08947 */ /* 0x004fea000383ffff */
[----:B------:R-:W-:Y:S05]  /*8ed0*/  BRA `(.L_x_166) ;  /* 0xffffff9c00787947 */ /* 0x000fea000383ffff */
.L_x_55:
[----:B------:R-:W-:-:S07]  /*8ee0*/  MOV R0, UR5 ;  /* 0x0000000500007c02 */ /* 0x000fce0008000f00 */
.L_x_167:
[----:B-1----:R1:W2:Y:S02]  /*8ef0*/  SYNCS.PHASECHK.TRANS64.TRYWAIT P0, [R0+URZ+0xe0], R5 ;  /* 0x0000e005000075a7 */ /* 0x0022a400080011ff */
[----:B--2---:R-:W-:Y:S05]  /*8f00*/  @!P0 NANOSLEEP.SYNCS 0x989680 ;  /* 0x009896800000895d */ /* 0x004fea0003900000 */
[----:B------:R-:W2:Y:S02]  /*8f10*/  @!P0 SYNCS.PHASECHK.TRANS64 P0, [R0+URZ+0xe0], R5 ;  /* 0x0000e005000085a7 */ /* 0x000ea400080010ff */
[----:B--2---:R-:W-:Y:S05]  /*8f20*/  @!P0 BRA `(.L_x_167) ;  /* 0xfffffffc00f08947 */ /* 0x004fea000383ffff */
[----:B------:R-:W-:Y:S05]  /*8f30*/  BRA `(.L_x_168) ;  /* 0xffffff9c00887947 */ /* 0x000fea000383ffff */
.L_x_56:
[----:B-1----:R1:W2:Y:S02]  /*8f40*/  SYNCS.PHASECHK.TRANS64.TRYWAIT P1, [R0+URZ+0xd0], R4 ;  /* 0x0000d004000075a7 */ /* 0x0022a400080211ff */
[----:B--2---:R-:W-:Y:S05]  /*8f50*/  @!P1 NANOSLEEP.SYNCS 0x989680 ;  /* 0x009896800000995d */ /* 0x004fea0003900000 */
[----:B------:R-:W2:Y:S02]  /*8f60*/  @!P1 SYNCS.PHASECHK.TRANS64 P1, [R0+URZ+0xd0], R4 ;  /* 0x0000d004000095a7 */ /* 0x000ea400080210ff */
[----:B--2---:R-:W-:Y:S05]  /*8f70*/  @!P1 BRA `(.L_x_56) ;  /* 0xfffffffc00f09947 */ /* 0x004fea000383ffff */
[----:B------:R-:W-:Y:S05]  /*8f80*/  BRA `(.L_x_169) ;  /* 0xffffff9c00b87947 */ /* 0x000fea000383ffff */
.L_x_59:
[----:B------:R-:W-:-:S07]  /*8f90*/  MOV R0, UR5 ;  /* 0x0000000500007c02 */ /* 0x000fce0008000f00 */
.L_x_170:
[----:B-1----:R1:W2:Y:S02]  /*8fa0*/  SYNCS.PHASECHK.TRANS64.TRYWAIT P0, [R0+URZ+0xe0], R2 ;  /* 0x0000e002000075a7 */ /* 0x0022a400080011ff */
[----:B--2---:R-:W-:Y:S05]  /*8fb0*/  @!P0 NANOSLEEP.SYNCS 0x989680 ;  /* 0x009896800000895d */ /* 0x004fea0003900000 */
[----:B------:R-:W2:Y:S02]  /*8fc0*/  @!P0 SYNCS.PHASECHK.TRANS64 P0, [R0+URZ+0xe0], R2 ;  /* 0x0000e002000085a7 */ /* 0x000ea400080010ff */
[----:B--2---:R-:W-:Y:S05]  /*8fd0*/  @!P0 BRA `(.L_x_170) ;  /* 0xfffffffc00f08947 */ /* 0x004fea000383ffff */
[----:B------:R-:W-:Y:S05]  /*8fe0*/  BRA `(.L_x_58) ;  /* 0xffffffa0000c7947 */ /* 0x000fea000383ffff */
.L_x_68:
[----:B-1----:R-:W-:-:S04]  /*8ff0*/  MOV R4, UR4 ;  /* 0x0000000400047c02 */ /* 0x002fc80008000f00 */
[----:B------:R1:W2:Y:S03]  /*9000*/  SYNCS.PHASECHK.TRANS64.TRYWAIT P0, [R4+URZ+0x8], R5 ;  /* 0x00000805040075a7 */ /* 0x0002a600080011ff */
[----:B--2---:R-:W-:Y:S05]  /*9010*/  @!P0 NANOSLEEP.SYNCS 0x989680 ;  /* 0x009896800000895d */ /* 0x004fea0003900000 */
[----:B------:R-:W2:Y:S02]  /*9020*/  @!P0 SYNCS.PHASECHK.TRANS64 P0, [R4+URZ+0x8], R5 ;  /* 0x00000805040085a7 */ /* 0x000ea400080010ff */
[----:B--2---:R-:W-:Y:S05]  /*9030*/  @!P0 BRA `(.L_x_68) ;  /* 0xfffffffc00ec8947 */ /* 0x004fea000383ffff */
[----:B------:R-:W-:Y:S05]  /*9040*/  BRA `(.L_x_67) ;  /* 0xffffffa000c07947 */ /* 0x000fea000383ffff */
.L_x_70:
[----:B------:R-:W-:Y:S01]  /*9050*/  BSSY B0, `(.L_x_171) ;  /* 0x0000006000007945 */ /* 0x000fe20003800000 */
[----:B------:R-:W-:-:S07]  /*9060*/  MOV R15, 0xffffffff ;  /* 0xffffffff000f7802 */ /* 0x000fce0000000f00 */
[----:B-1---5:R-:W-:Y:S05]  /*9070*/  WARPSYNC.COLLECTIVE R15, `(.L_x_172) ;  /* 0x000000000f0c7348 */ /* 0x022fea0003c00000 */
[----:B------:R-:W-:Y:S02]  /*9080*/  ELECT P6, UR79, PT ;  /* 0x00000000004f782f */ /* 0x000fe400038c0000 */
[----:B------:R-:W-:Y:S01]  /*9090*/  MOV R14, UR79 ;  /* 0x0000004f000e7c02 */ /* 0x000fe20008000f00 */
[----:B-1---5:R-:W-:Y:S10]  /*90a0*/  ENDCOLLECTIVE ;  /* 0x000000000000791b */ /* 0x022ff40003800000 */
.L_x_172:
[----:B------:R-:W-:Y:S05]  /*90b0*/  BSYNC B0 ;  /* 0x0000000000007941 */ /* 0x000fea0003800000 */
.L_x_171:
[----:B------:R-:W-:Y:S05]  /*90c0*/  BRA `(.L_x_173) ;  /* 0xffffffa000f07947 */ /* 0x000fea000383ffff */
.L_x_72:
[----:B-1----:R-:W-:-:S04]  /*90d0*/  MOV R2, UR4 ;  /* 0x0000000400027c02 */ /* 0x002fc80008000f00 */
[----:B------:R1:W2:Y:S03]  /*90e0*/  SYNCS.PHASECHK.TRANS64.TRYWAIT P0, [R2+URZ+0x8], R3 ;  /* 0x00000803020075a7 */ /* 0x0002a600080011ff */
[----:B--2---:R-:W-:Y:S05]  /*90f0*/  @!P0 NANOSLEEP.SYNCS 0x989680 ;  /* 0x009896800000895d */ /* 0x004fea0003900000 */
[----:B------:R-:W2:Y:S02]  /*9100*/  @!P0 SYNCS.PHASECHK.TRANS64 P0, [R2+URZ+0x8], R3 ;  /* 0x00000803020085a7 */ /* 0x000ea400080010ff */
[----:B--2---:R-:W-:Y:S05]  /*9110*/  @!P0 BRA `(.L_x_72) ;  /* 0xfffffffc00ec8947 */ /* 0x004fea000383ffff */
[----:B------:R-:W-:Y:S05]  /*9120*/  BRA `(.L_x_71) ;  /* 0xffffffa000f47947 */ /* 0x000fea000383ffff */
.L_x_73:
[----:B-1----:R1:W2:Y:S02]  /*9130*/  SYNCS.PHASECHK.TRANS64.TRYWAIT P0, [R0+URZ+0xd0], R4 ;  /* 0x0000d004000075a7 */ /* 0x0022a400080011ff */
[----:B--2---:R-:W-:Y:S05]  /*9140*/  @!P0 NANOSLEEP.SYNCS 0x989680 ;  /* 0x009896800000895d */ /* 0x004fea0003900000 */
[----:B------:R-:W2:Y:S02]  /*9150*/  @!P0 SYNCS.PHASECHK.TRANS64 P0, [R0+URZ+0xd0], R4 ;  /* 0x0000d004000085a7 */ /* 0x000ea400080010ff */
[----:B--2---:R-:W-:Y:S05]  /*9160*/  @!P0 BRA `(.L_x_73) ;  /* 0xfffffffc00f08947 */ /* 0x004fea000383ffff */
[----:B------:R-:W-:Y:S05]  /*9170*/  BRA `(.L_x_174) ;  /* 0xffffffa400e07947 */ /* 0x000fea000383ffff */
.L_x_75:
[----:B------:R-:W-:-:S07]  /*9180*/  MOV R0, UR19 ;  /* 0x0000001300007c02 */ /* 0x000fce0008000f00 */
.L_x_175:
[----:B-1----:R1:W2:Y:S02]  /*9190*/  SYNCS.PHASECHK.TRANS64.TRYWAIT P0, [R0+URZ+0x110], R4 ;  /* 0x00011004000075a7 */ /* 0x0022a400080011ff */
[----:B--2---:R-:W-:Y:S05]  /*91a0*/  @!P0 NANOSLEEP.SYNCS 0x989680 ;  /* 0x009896800000895d */ /* 0x004fea0003900000 */
[----:B------:R-:W2:Y:S02]  /*91b0*/  @!P0 SYNCS.PHASECHK.TRANS64 P0, [R0+URZ+0x110], R4 ;  /* 0x00011004000085a7 */ /* 0x000ea400080010ff */
[----:B--2---:R-:W-:Y:S05]  /*91c0*/  @!P0 BRA `(.L_x_175) ;  /* 0xfffffffc00f08947 */ /* 0x004fea000383ffff */
[----:B------:R-:W-:Y:S05]  /*91d0*/  BRA `(.L_x_176) ;  /* 0xffffffa8002c7947 */ /* 0x000fea000383ffff */
.L_x_78:
[----:B------:R-:W-:Y:S07]  /*91e0*/  MOV R0, UR7 ;  /* 0x0000000700007c02 */ /* 0x000fee0008000f00 */
.L_x_177:
[----:B-1----:R1:W2:Y:S02]  /*91f0*/  SYNCS.PHASECHK.TRANS64.TRYWAIT P0, [R0+URZ], R4 ;  /* 0x00000004000075a7 */ /* 0x0022a400080011ff */
[----:B--2---:R-:W-:Y:S05]  /*9200*/  @!P0 NANOSLEEP.SYNCS 0x989680 ;  /* 0x009896800000895d */ /* 0x004fea0003900000 */
[----:B------:R-:W2:Y:S02]  /*9210*/  @!P0 SYNCS.PHASECHK.TRANS64 P0, [R0+URZ], R4 ;  /* 0x00000004000085a7 */ /* 0x000ea400080010ff */
[----:B--2---:R-:W-:Y:S05]  /*9220*/  @!P0 BRA `(.L_x_177) ;  /* 0xfffffffc00f08947 */ /* 0x004fea000383ffff */
[----:B------:R-:W-:Y:S05]  /*9230*/  BRA `(.L_x_77) ;  /* 0xffffffa800407947 */ /* 0x000fea000383ffff */
.L_x_82:
[----:B-1----:R-:W-:-:S07]  /*9240*/  MOV R0, UR6 ;  /* 0x0000000600007c02 */ /* 0x002fce0008000f00 */
.L_x_178:
[----:B-1----:R1:W2:Y:S02]  /*9250*/  SYNCS.PHASECHK.TRANS64.TRYWAIT P0, [R0+URZ], R2 ;  /* 0x00000002000075a7 */ /* 0x0022a400080011ff */
[----:B--2---:R-:W-:Y:S05]  /*9260*/  @!P0 NANOSLEEP.SYNCS 0x989680 ;  /* 0x009896800000895d */ /* 0x004fea0003900000 */
[----:B------:R-:W2:Y:S02]  /*9270*/  @!P0 SYNCS.PHASECHK.TRANS64 P0, [R0+URZ], R2 ;  /* 0x00000002000085a7 */ /* 0x000ea400080010ff */
[----:B--2---:R-:W-:Y:S05]  /*9280*/  @!P0 BRA `(.L_x_178) ;  /* 0xfffffffc00f08947 */ /* 0x004fea000383ffff */
[----:B------:R-:W-:Y:S05]  /*9290*/  BRA `(.L_x_179) ;  /* 0xffffffac00347947 */ /* 0x000fea000383ffff */
.L_x_83:
[----:B------:R-:W-:-:S07]  /*92a0*/  MOV R0, UR6 ;  /* 0x0000000600007c02 */ /* 0x000fce0008000f00 */
.L_x_180:
[----:B-1----:R1:W2:Y:S02]  /*92b0*/  SYNCS.PHASECHK.TRANS64.TRYWAIT P0, [R0+URZ], R3 ;  /* 0x00000003000075a7 */ /* 0x0022a400080011ff */
[----:B--2---:R-:W-:Y:S05]  /*92c0*/  @!P0 NANOSLEEP.SYNCS 0x989680 ;  /* 0x009896800000895d */ /* 0x004fea0003900000 */
[----:B------:R-:W2:Y:S02]  /*92d0*/  @!P0 SYNCS.PHASECHK.TRANS64 P0, [R0+URZ], R3 ;  /* 0x00000003000085a7 */ /* 0x000ea400080010ff */
[----:B--2---:R-:W-:Y:S05]  /*92e0*/  @!P0 BRA `(.L_x_180) ;  /* 0xfffffffc00f08947 */ /* 0x004fea000383ffff */
[----:B------:R-:W-:Y:S05]  /*92f0*/  BRA `(.L_x_181) ;  /* 0xffffffac00407947 */ /* 0x000fea000383ffff */
.L_x_84:
[----:B------:R-:W-:-:S07]  /*9300*/  MOV R0, UR6 ;  /* 0x0000000600007c02 */ /* 0x000fce0008000f00 */
.L_x_182:
[----:B-1----:R1:W2:Y:S02]  /*9310*/  SYNCS.PHASECHK.TRANS64.TRYWAIT P0, [R0+URZ], R3 ;  /* 0x00000003000075a7 */ /* 0x0022a400080011ff */
[----:B--2---:R-:W-:Y:S05]  /*9320*/  @!P0 NANOSLEEP.SYNCS 0x989680 ;  /* 0x009896800000895d */ /* 0x004fea0003900000 */
[----:B------:R-:W2:Y:S02]  /*9330*/  @!P0 SYNCS.PHASECHK.TRANS64 P0, [R0+URZ], R3 ;  /* 0x00000003000085a7 */ /* 0x000ea400080010ff */
[----:B--2---:R-:W-:Y:S05]  /*9340*/  @!P0 BRA `(.L_x_182) ;  /* 0xfffffffc00f08947 */ /* 0x004fea000383ffff */
[----:B------:R-:W-:Y:S05]  /*9350*/  BRA `(.L_x_183) ;  /* 0xffffffac004c7947 */ /* 0x000fea000383ffff */
.L_x_87:
[----:B------:R-:W-:-:S07]  /*9360*/  MOV R0, UR11 ;  /* 0x0000000b00007c02 */ /* 0x000fce0008000f00 */
.L_x_184:
[----:B-1----:R1:W2:Y:S02]  /*9370*/  SYNCS.PHASECHK.TRANS64.TRYWAIT P1, [R0+URZ+0x150], R2 ;  /* 0x00015002000075a7 */ /* 0x0022a400080211ff */
[----:B--2---:R-:W-:Y:S05]  /*9380*/  @!P1 NANOSLEEP.SYNCS 0x989680 ;  /* 0x009896800000995d */ /* 0x004fea0003900000 */
[----:B------:R-:W2:Y:S02]  /*9390*/  @!P1 SYNCS.PHASECHK.TRANS64 P1, [R0+URZ+0x150], R2 ;  /* 0x00015002000095a7 */ /* 0x000ea400080210ff */
[----:B--2---:R-:W-:Y:S05]  /*93a0*/  @!P1 BRA `(.L_x_184) ;  /* 0xfffffffc00f09947 */ /* 0x004fea000383ffff */
[----:B------:R-:W-:Y:S05]  /*93b0*/  BRA `(.L_x_185) ;  /* 0xffffffac00987947 */ /* 0x000fea000383ffff */
.L_x_92:
[----:B----4-:R4:W1:Y:S02]  /*93c0*/  SYNCS.PHASECHK.TRANS64.TRYWAIT P0, [R0+URZ+0xd0], R2 ;  /* 0x0000d002000075a7 */ /* 0x01086400080011ff */
[----:B-1----:R-:W-:Y:S05]  /*93d0*/  @!P0 NANOSLEEP.SYNCS 0x989680 ;  /* 0x009896800000895d */ /* 0x002fea0003900000 */
[----:B------:R-:W1:Y:S02]  /*93e0*/  @!P0 SYNCS.PHASECHK.TRANS64 P0, [R0+URZ+0xd0], R2 ;  /* 0x0000d002000085a7 */ /* 0x000e6400080010ff */
[----:B-1----:R-:W-:Y:S05]  /*93f0*/  @!P0 BRA `(.L_x_92) ;  /* 0xfffffffc00f08947 */ /* 0x002fea000383ffff */
[----:B------:R-:W-:Y:S05]  /*9400*/  BRA `(.L_x_186) ;  /* 0xffffffb000a87947 */ /* 0x000fea000383ffff */
.L_x_95:
[----:B------:R-:W-:Y:S07]  /*9410*/  MOV R0, UR6 ;  /* 0x0000000600007c02 */ /* 0x000fee0008000f00 */
.L_x_187:
[----:B-1----:R1:W4:Y:S02]  /*9420*/  SYNCS.PHASECHK.TRANS64.TRYWAIT P0, [R0+URZ+0xc8], R2 ;  /* 0x0000c802000075a7 */ /* 0x00232400080011ff */
[----:B----4-:R-:W-:Y:S05]  /*9430*/  @!P0 NANOSLEEP.SYNCS 0x989680 ;  /* 0x009896800000895d */ /* 0x010fea0003900000 */
[----:B------:R-:W4:Y:S02]  /*9440*/  @!P0 SYNCS.PHASECHK.TRANS64 P0, [R0+URZ+0xc8], R2 ;  /* 0x0000c802000085a7 */ /* 0x000f2400080010ff */
[----:B----4-:R-:W-:Y:S05]  /*9450*/  @!P0 BRA `(.L_x_187) ;  /* 0xfffffffc00f08947 */ /* 0x010fea000383ffff */
[----:B------:R-:W-:Y:S05]  /*9460*/  BRA `(.L_x_94) ;  /* 0xffffffb400887947 */ /* 0x000fea000383ffff */
.L_x_98:
[----:B------:R-:W-:Y:S07]  /*9470*/  MOV R0, UR6 ;  /* 0x0000000600007c02 */ /* 0x000fee0008000f00 */
.L_x_188:
[----:B-1----:R1:W2:Y:S02]  /*9480*/  SYNCS.PHASECHK.TRANS64.TRYWAIT P0, [R0+URZ+0xa8], R14 ;  /* 0x0000a80e000075a7 */ /* 0x0022a400080011ff */
[----:B--2---:R-:W-:Y:S05]  /*9490*/  @!P0 NANOSLEEP.SYNCS 0x989680 ;  /* 0x009896800000895d */ /* 0x004fea0003900000 */
[----:B------:R-:W2:Y:S02]  /*94a0*/  @!P0 SYNCS.PHASECHK.TRANS64 P0, [R0+URZ+0xa8], R14 ;  /* 0x0000a80e000085a7 */ /* 0x000ea400080010ff */
[----:B--2---:R-:W-:Y:S05]  /*94b0*/  @!P0 BRA `(.L_x_188) ;  /* 0xfffffffc00f08947 */ /* 0x004fea000383ffff */
[----:B------:R-:W-:Y:S05]  /*94c0*/  BRA `(.L_x_189) ;  /* 0xffffffb800007947 */ /* 0x000fea000383ffff */
.L_x_99:
[----:B------:R-:W-:Y:S07]  /*94d0*/  MOV R0, UR6 ;  /* 0x0000000600007c02 */ /* 0x000fee0008000f00 */
.L_x_190:
[----:B-1----:R1:W2:Y:S02]  /*94e0*/  SYNCS.PHASECHK.TRANS64.TRYWAIT P0, [R0+URZ+0xb0], R14 ;  /* 0x0000b00e000075a7 */ /* 0x0022a400080011ff */
[----:B--2---:R-:W-:Y:S05]  /*94f0*/  @!P0 NANOSLEEP.SYNCS 0x989680 ;  /* 0x009896800000895d */ /* 0x004fea0003900000 */
[----:B------:R-:W2:Y:S02]  /*9500*/  @!P0 SYNCS.PHASECHK.TRANS64 P0, [R0+URZ+0xb0], R14 ;  /* 0x0000b00e000085a7 */ /* 0x000ea400080010ff */
[----:B--2---:R-:W-:Y:S05]  /*9510*/  @!P0 BRA `(.L_x_190) ;  /* 0xfffffffc00f08947 */ /* 0x004fea000383ffff */
[----:B------:R-:W-:Y:S05]  /*9520*/  BRA `(.L_x_191) ;  /* 0xffffffb8003c7947 */ /* 0x000fea000383ffff */
.L_x_100:
[----:B------:R-:W-:Y:S07]  /*9530*/  MOV R0, UR6 ;  /* 0x0000000600007c02 */ /* 0x000fee0008000f00 */
.L_x_192:
[----:B-1----:R1:W2:Y:S02]  /*9540*/  SYNCS.PHASECHK.TRANS64.TRYWAIT P0, [R0+URZ+0xb8], R14 ;  /* 0x0000b80e000075a7 */ /* 0x0022a400080011ff */
[----:B--2---:R-:W-:Y:S05]  /*9550*/  @!P0 NANOSLEEP.SYNCS 0x989680 ;  /* 0x009896800000895d */ /* 0x004fea0003900000 */
[----:B------:R-:W2:Y:S02]  /*9560*/  @!P0 SYNCS.PHASECHK.TRANS64 P0, [R0+URZ+0xb8], R14 ;  /* 0x0000b80e000085a7 */ /* 0x000ea400080010ff */
[----:B--2---:R-:W-:Y:S05]  /*9570*/  @!P0 BRA `(.L_x_192) ;  /* 0xfffffffc00f08947 */ /* 0x004fea000383ffff */
[----:B------:R-:W-:Y:S05]  /*9580*/  BRA `(.L_x_193) ;  /* 0xffffffb800c07947 */ /* 0x000fea000383ffff */
.L_x_102:
[----:B------:R-:W-:-:S07]  /*9590*/  MOV R0, UR6 ;  /* 0x0000000600007c02 */ /* 0x000fce0008000f00 */
.L_x_194:
[----:B-1----:R1:W2:Y:S02]  /*95a0*/  SYNCS.PHASECHK.TRANS64.TRYWAIT P0, [R0+URZ+0xa8], R2 ;  /* 0x0000a802000075a7 */ /* 0x0022a400080011ff */
[----:B--2---:R-:W-:Y:S05]  /*95b0*/  @!P0 NANOSLEEP.SYNCS 0x989680 ;  /* 0x009896800000895d */ /* 0x004fea0003900000 */
[----:B------:R-:W2:Y:S02]  /*95c0*/  @!P0 SYNCS.PHASECHK.TRANS64 P0, [R0+URZ+0xa8], R2 ;  /* 0x0000a802000085a7 */ /* 0x000ea400080010ff */
[----:B--2---:R-:W-:Y:S05]  /*95d0*/  @!P0 BRA `(.L_x_194) ;  /* 0xfffffffc00f08947 */ /* 0x004fea000383ffff */
[----:B------:R-:W-:Y:S05]  /*95e0*/  BRA `(.L_x_195) ;  /* 0xffffffbc00307947 */ /* 0x000fea000383ffff */
.L_x_103:
[----:B-1----:R-:W-:-:S07]  /*95f0*/  MOV R0, UR6 ;  /* 0x0000000600007c02 */ /* 0x002fce0008000f00 */
.L_x_196:
[----:B-1----:R1:W2:Y:S02]  /*9600*/  SYNCS.PHASECHK.TRANS64.TRYWAIT P0, [R0+URZ+0xb0], R2 ;  /* 0x0000b002000075a7 */ /* 0x0022a400080011ff */
[----:B--2---:R-:W-:Y:S05]  /*9610*/  @!P0 NANOSLEEP.SYNCS 0x989680 ;  /* 0x009896800000895d */ /* 0x004fea0003900000 */
[----:B------:R-:W2:Y:S02]  /*9620*/  @!P0 SYNCS.PHASECHK.TRANS64 P0, [R0+URZ+0xb0], R2 ;  /* 0x0000b002000085a7 */ /* 0x000ea400080010ff */
[----:B--2---:R-:W-:Y:S05]  /*9630*/  @!P0 BRA `(.L_x_196) ;  /* 0xfffffffc00f08947 */ /* 0x004fea000383ffff */
[----:B------:R-:W-:Y:S05]  /*9640*/  BRA `(.L_x_197) ;  /* 0xffffffbc00207947 */ /* 0x000fea000383ffff */
.L_x_105:
[----:B--2---:R2:W4:Y:S02]  /*9650*/  SYNCS.PHASECHK.TRANS64.TRYWAIT P0, [R0+URZ+0xd0], R2 ;  /* 0x0000d002000075a7 */ /* 0x00452400080011ff */
[----:B----4-:R-:W-:Y:S05]  /*9660*/  @!P0 NANOSLEEP.SYNCS 0x989680 ;  /* 0x009896800000895d */ /* 0x010fea0003900000 */
[----:B------:R-:W4:Y:S02]  /*9670*/  @!P0 SYNCS.PHASECHK.TRANS64 P0, [R0+URZ+0xd0], R2 ;  /* 0x0000d002000085a7 */ /* 0x000f2400080010ff */
[----:B----4-:R-:W-:Y:S05]  /*9680*/  @!P0 BRA `(.L_x_105) ;  /* 0xfffffffc00f08947 */ /* 0x010fea000383ffff */
[----:B------:R-:W-:Y:S05]  /*9690*/  BRA `(.L_x_198) ;  /* 0xffffffbc00e87947 */ /* 0x000fea000383ffff */
.L_x_116:
[----:B-1----:R-:W-:Y:S04]  /*96a0*/  MOV R2, UR48 ;  /* 0x0000003000027c02 */ /* 0x002fe80008000f00 */
[----:B------:R1:W3:Y:S03]  /*96b0*/  SYNCS.PHASECHK.TRANS64.TRYWAIT P1, [R2+URZ+0x90], R3 ;  /* 0x00009003020075a7 */ /* 0x0002e600080211ff */
[----:B---3--:R-:W-:Y:S05]  /*96c0*/  @!P1 NANOSLEEP.SYNCS 0x989680 ;  /* 0x009896800000995d */ /* 0x008fea0003900000 */
[----:B------:R-:W3:Y:S02]  /*96d0*/  @!P1 SYNCS.PHASECHK.TRANS64 P1, [R2+URZ+0x90], R3 ;  /* 0x00009003020095a7 */ /* 0x000ee400080210ff */
[----:B---3--:R-:W-:Y:S05]  /*96e0*/  @!P1 BRA `(.L_x_116) ;  /* 0xfffffffc00ec9947 */ /* 0x008fea000383ffff */
[----:B------:R-:W-:Y:S05]  /*96f0*/  BRA `(.L_x_115) ;  /* 0xffffffc800f47947 */ /* 0x000fea000383ffff */
.L_x_118:
[----:B-1----:R1:W4:Y:S02]  /*9700*/  SYNCS.PHASECHK.TRANS64.TRYWAIT P0, [R112+URZ+0xf0], R0 ;  /* 0x0000f000700075a7 */ /* 0x00232400080011ff */
[----:B----4-:R-:W-:Y:S05]  /*9710*/  @!P0 NANOSLEEP.SYNCS 0x989680 ;  /* 0x009896800000895d */ /* 0x010fea0003900000 */
[----:B------:R-:W4:Y:S02]  /*9720*/  @!P0 SYNCS.PHASECHK.TRANS64 P0, [R112+URZ+0xf0], R0 ;  /* 0x0000f000700085a7 */ /* 0x000f2400080010ff */
[----:B----4-:R-:W-:Y:S05]  /*9730*/  @!P0 BRA `(.L_x_118) ;  /* 0xfffffffc00f08947 */ /* 0x010fea000383ffff */
[----:B------:R-:W-:Y:S05]  /*9740*/  BRA `(.L_x_117) ;  /* 0xffffffcc001c7947 */ /* 0x000fea000383ffff */
.L_x_127:
[----:B--2---:R2:W4:Y:S02]  /*9750*/  SYNCS.PHASECHK.TRANS64.TRYWAIT P0, [R2+URZ+0x90], R0 ;  /* 0x00009000020075a7 */ /* 0x00452400080011ff */
[----:B----4-:R-:W-:Y:S05]  /*9760*/  @!P0 NANOSLEEP.SYNCS 0x989680 ;  /* 0x009896800000895d */ /* 0x010fea0003900000 */
[----:B------:R-:W4:Y:S02]  /*9770*/  @!P0 SYNCS.PHASECHK.TRANS64 P0, [R2+URZ+0x90], R0 ;  /* 0x00009000020085a7 */ /* 0x000f2400080010ff */
[----:B----4-:R-:W-:Y:S05]  /*9780*/  @!P0 BRA `(.L_x_127) ;  /* 0xfffffffc00f08947 */ /* 0x010fea000383ffff */
[----:B------:R-:W-:Y:S05]  /*9790*/  BRA `(.L_x_126) ;  /* 0xffffffd400fc7947 */ /* 0x000fea000383ffff */
.L_x_136:
[----:B--2---:R2:W4:Y:S02]  /*97a0*/  SYNCS.PHASECHK.TRANS64.TRYWAIT P0, [R4+URZ+0x90], R5 ;  /* 0x00009005040075a7 */ /* 0x00452400080011ff */
[----:B----4-:R-:W-:Y:S05]  /*97b0*/  @!P0 NANOSLEEP.SYNCS 0x989680 ;  /* 0x009896800000895d */ /* 0x010fea0003900000 */
[----:B------:R-:W4:Y:S02]  /*97c0*/  @!P0 SYNCS.PHASECHK.TRANS64 P0, [R4+URZ+0x90], R5 ;  /* 0x00009005040085a7 */ /* 0x000f2400080010ff */
[----:B----4-:R-:W-:Y:S05]  /*97d0*/  @!P0 BRA `(.L_x_136) ;  /* 0xfffffffc00f08947 */ /* 0x010fea000383ffff */
[----:B------:R-:W-:Y:S05]  /*97e0*/  BRA `(.L_x_135) ;  /* 0xffffffe400047947 */ /* 0x000fea000383ffff */
        .weak           $__internal_0_$__cuda_sm10x_tcgen05_guardrail_trap_col_being_dealloced_not_returned_by_alloc
        .type           $__internal_0_$__cuda_sm10x_tcgen05_guardrail_trap_col_being_dealloced_not_returned_by_alloc,@function
        .size           $__internal_0_$__cuda_sm10x_tcgen05_guardrail_trap_col_being_dealloced_not_returned_by_alloc,($__internal_1_$__cuda_sm10x_tcgen05_guardrail_trap_phase_invalid_during_alloc - $__internal_0_$__cuda_sm10x_tcgen05_guardrail_trap_col_being_dealloced_not_returned_by_alloc)
$__internal_0_$__cuda_sm10x_tcgen05_guardrail_trap_col_being_dealloced_not_returned_by_alloc:
[----:B------:R-:W-:Y:S05]  /*97f0*/  BPT.TRAP 0x1 ;  /* 0x000000040000795c */ /* 0x000fea0000300000 */
[----:B------:R-:W-:-:S04]  /*9800*/  HFMA2 R3, -RZ, RZ, 0, 0 ;  /* 0x00000000ff037431 */ /* 0x000fc800000001ff */
[----:B------:R-:W-:Y:S05]  /*9810*/  RET.REL.NODEC R2 `(_ZN7cutlass13device_kernelINS_4gemm6kernel13GemmUniversalIN4cute5tupleIJiiiiEEENS1_10collective13CollectiveMmaINS1_35MainloopSm100TmaUmmaWarpSpecializedILi9ELi2ELi4ENS5_IJNS4_1CILi2EEENSA_ILi1EEESC_EEEEENS5_IJNSA_ILi256EEENSA_ILi96EEENSA_ILi64EEEEEENS_6half_tENS5_IJlSC_lEEESJ_SK_NS4_8TiledMMAINS4_8MMA_AtomIJNS4_26SM100_MMA_F16BF16_2x1SM_SSISJ_SJ_fLi256ELi96ELNS4_4UMMA5MajorE0ELSP_0ELNSO_7ScaleInE0ELSQ_0EEEEEENS4_6LayoutINS5_IJSC_SC_SC_EEENS5_IJNSA_ILi0EEESV_SV_EEEEENS5_IJNS4_10UnderscoreESY_SY_EEEEENS4_18SM100_TMA_2SM_LOADENS4_14ComposedLayoutINS4_7SwizzleILi3ELi4ELi3EEENS4_18smem_ptr_flag_bitsILi16EEENST_INS5_IJNSA_ILi8EEESH_EEENS5_IJSH_SC_EEEEEEEvNS4_8identityES11_S1B_vS1C_EENS_8epilogue10collective18CollectiveEpilogueINS1E_23Sm100TmaWarpSpecializedILi3ELi2ELi32ELb1ELb0EEEJNS5_IJNSA_ILi128EEESG_SH_EEENS5_IJNST_IS1J_SC_EENST_INSA_ILi32EEESC_EEEEESJ_SK_SJ_SK_NS1E_6fusion15FusionCallbacksIS1I_NS1P_17LinearCombinationISJ_fSJ_fLNS_15FloatRoundStyleE2EEES1K_S1O_JEEENS4_5SM1004TMEM4LOAD26SM100_TMEM_LOAD_32dp32b32xENS4_13SM90_TMA_LOADENS12_INS13_ILi2ELi4ELi3EEES16_NST_INS5_IJS17_S1M_EEENS5_IJS1M_SC_EEEEEEENS4_39AutoVectorizingCopyWithAssumedAlignmentILi128EEENS4_14SM90_TMA_STOREES24_S26_S26_EEEvvEEEEvNT_6ParamsE) ;  /* 0xffffff6402f87950 */ /* 0x000fea0003c3ffff */
        .weak           $__internal_1_$__cuda_sm10x_tcgen05_guardrail_trap_phase_invalid_during_alloc
        .type           $__internal_1_$__cuda_sm10x_tcgen05_guardrail_trap_phase_invalid_during_alloc,@function
        .size           $__internal_1_$__cuda_sm10x_tcgen05_guardrail_trap_phase_invalid_during_alloc,($__internal_2_$__cuda_sm10x_tcgen05_guardrail_trap_unallocated_columns_being_dealloced - $__internal_1_$__cuda_sm10x_tcgen05_guardrail_trap_phase_invalid_during_alloc)
$__internal_1_$__cuda_sm10x_tcgen05_guardrail_trap_phase_invalid_during_alloc:
[----:B------:R-:W-:Y:S05]  /*9820*/  BPT.TRAP 0x1 ;  /* 0x000000040000795c */ /* 0x000fea0000300000 */
[----:B------:R-:W-:-:S04]  /*9830*/  MOV R3, 0x0 ;  /* 0x0000000000037802 */ /* 0x000fc80000000f00 */
[----:B------:R-:W-:Y:S05]  /*9840*/  RET.REL.NODEC R2 `(_ZN7cutlass13device_kernelINS_4gemm6kernel13GemmUniversalIN4cute5tupleIJiiiiEEENS1_10collective13CollectiveMmaINS1_35MainloopSm100TmaUmmaWarpSpecializedILi9ELi2ELi4ENS5_IJNS4_1CILi2EEENSA_ILi1EEESC_EEEEENS5_IJNSA_ILi256EEENSA_ILi96EEENSA_ILi64EEEEEENS_6half_tENS5_IJlSC_lEEESJ_SK_NS4_8TiledMMAINS4_8MMA_AtomIJNS4_26SM100_MMA_F16BF16_2x1SM_SSISJ_SJ_fLi256ELi96ELNS4_4UMMA5MajorE0ELSP_0ELNSO_7ScaleInE0ELSQ_0EEEEEENS4_6LayoutINS5_IJSC_SC_SC_EEENS5_IJNSA_ILi0EEESV_SV_EEEEENS5_IJNS4_10UnderscoreESY_SY_EEEEENS4_18SM100_TMA_2SM_LOADENS4_14ComposedLayoutINS4_7SwizzleILi3ELi4ELi3EEENS4_18smem_ptr_flag_bitsILi16EEENST_INS5_IJNSA_ILi8EEESH_EEENS5_IJSH_SC_EEEEEEEvNS4_8identityES11_S1B_vS1C_EENS_8epilogue10collective18CollectiveEpilogueINS1E_23Sm100TmaWarpSpecializedILi3ELi2ELi32ELb1ELb0EEEJNS5_IJNSA_ILi128EEESG_SH_EEENS5_IJNST_IS1J_SC_EENST_INSA_ILi32EEESC_EEEEESJ_SK_SJ_SK_NS1E_6fusion15FusionCallbacksIS1I_NS1P_17LinearCombinationISJ_fSJ_fLNS_15FloatRoundStyleE2EEES1K_S1O_JEEENS4_5SM1004TMEM4LOAD26SM100_TMEM_LOAD_32dp32b32xENS4_13SM90_TMA_LOADENS12_INS13_ILi2ELi4ELi3EEES16_NST_INS5_IJS17_S1M_EEENS5_IJS1M_SC_EEEEEEENS4_39AutoVectorizingCopyWithAssumedAlignmentILi128EEENS4_14SM90_TMA_STOREES24_S26_S26_EEEvvEEEEvNT_6ParamsE) ;  /* 0xffffff6402ec7950 */ /* 0x000fea0003c3ffff */
        .weak           $__internal_2_$__cuda_sm10x_tcgen05_guardrail_trap_unallocated_columns_being_dealloced
        .type           $__internal_2_$__cuda_sm10x_tcgen05_guardrail_trap_unallocated_columns_being_dealloced,@function
        .size           $__internal_2_$__cuda_sm10x_tcgen05_guardrail_trap_unallocated_columns_being_dealloced,(.L_x_200 - $__internal_2_$__cuda_sm10x_tcgen05_guardrail_trap_unallocated_columns_being_dealloced)
$__internal_2_$__cuda_sm10x_tcgen05_guardrail_trap_unallocated_columns_being_dealloced:
[----:B------:R-:W-:Y:S05]  /*9850*/  BPT.TRAP 0x1 ;  /* 0x000000040000795c */ /* 0x000fea0000300000 */
[----:B------:R-:W-:-:S04]  /*9860*/  HFMA2 R3, -RZ, RZ, 0, 0 ;  /* 0x00000000ff037431 */ /* 0x000fc800000001ff */
[----:B------:R-:W-:Y:S05]  /*9870*/  RET.REL.NODEC R2 `(_ZN7cutlass13device_kernelINS_4gemm6kernel13GemmUniversalIN4cute5tupleIJiiiiEEENS1_10collective13CollectiveMmaINS1_35MainloopSm100TmaUmmaWarpSpecializedILi9ELi2ELi4ENS5_IJNS4_1CILi2EEENSA_ILi1EEESC_EEEEENS5_IJNSA_ILi256EEENSA_ILi96EEENSA_ILi64EEEEEENS_6half_tENS5_IJlSC_lEEESJ_SK_NS4_8TiledMMAINS4_8MMA_AtomIJNS4_26SM100_MMA_F16BF16_2x1SM_SSISJ_SJ_fLi256ELi96ELNS4_4UMMA5MajorE0ELSP_0ELNSO_7ScaleInE0ELSQ_0EEEEEENS4_6LayoutINS5_IJSC_SC_SC_EEENS5_IJNSA_ILi0EEESV_SV_EEEEENS5_IJNS4_10UnderscoreESY_SY_EEEEENS4_18SM100_TMA_2SM_LOADENS4_14ComposedLayoutINS4_7SwizzleILi3ELi4ELi3EEENS4_18smem_ptr_flag_bitsILi16EEENST_INS5_IJNSA_ILi8EEESH_EEENS5_IJSH_SC_EEEEEEEvNS4_8identityES11_S1B_vS1C_EENS_8epilogue10collective18CollectiveEpilogueINS1E_23Sm100TmaWarpSpecializedILi3ELi2ELi32ELb1ELb0EEEJNS5_IJNSA_ILi128EEESG_SH_EEENS5_IJNST_IS1J_SC_EENST_INSA_ILi32EEESC_EEEEESJ_SK_SJ_SK_NS1E_6fusion15FusionCallbacksIS1I_NS1P_17LinearCombinationISJ_fSJ_fLNS_15FloatRoundStyleE2EEES1K_S1O_JEEENS4_5SM1004TMEM4LOAD26SM100_TMEM_LOAD_32dp32b32xENS4_13SM90_TMA_LOADENS12_INS13_ILi2ELi4ELi3EEES16_NST_INS5_IJS17_S1M_EEENS5_IJS1M_SC_EEEEEEENS4_39AutoVectorizingCopyWithAssumedAlignmentILi128EEENS4_14SM90_TMA_STOREES24_S26_S26_EEEvvEEEEvNT_6ParamsE) ;  /* 0xffffff6402e07950 */ /* 0x000fea0003c3ffff */
.L_x_199:
[----:B------:R-:W-:-:S00]  /*9880*/  BRA `(.L_x_199) ;  /* 0xfffffffc00fc7947 */ /* 0x000fc0000383ffff */
[----:B------:R-:W-:-:S00]  /*9890*/  NOP ;  /* 0x0000000000007918 */ /* 0x000fc00000000000 */
        /* <DEDUP_REMOVED lines=14> */
.L_x_200:


//--------------------- .nv.global.init           --------------------------
	.section	.nv.global.init,"aw",@progbits
.nv.global.init:
	.type		$str$27,@object
	.size		$str$27,($str$28 - $str$27)
$str$27:
        /*0000*/ 	.byte	0x28, 0x61, 0x64, 0x64, 0x72, 0x65, 0x73, 0x73, 0x20, 0x26, 0x20, 0x6d, 0x61, 0x73, 0x6b, 0x29
        /*0010*/ 	.byte	0x20, 0x3d, 0x3d, 0x20, 0x30, 0x00
	.type		$str$28,@object
	.size		$str$28,($str$26 - $str$28)
$str$28:
        /*0016*/ 	.byte	0x2f, 0x74, 0x6d, 0x70, 0x2f, 0x63, 0x75, 0x74, 0x6c, 0x61, 0x73, 0x73, 0x5f, 0x73, 0x77, 0x65
        /*0026*/ 	.byte	0x65, 0x70, 0x5f, 0x73, 0x72, 0x63, 0x2f, 0x69, 0x6e, 0x63, 0x6c, 0x75, 0x64, 0x65, 0x2f, 0x63
        /*0036*/ 	.byte	0x75, 0x74, 0x65, 0x2f, 0x70, 0x6f, 0x69, 0x6e, 0x74, 0x65, 0x72, 0x5f, 0x66, 0x6c, 0x61, 0x67
        /*0046*/ 	.byte	0x67, 0x65, 0x64, 0x2e, 0x68, 0x70, 0x70, 0x00
	.type		$str$26,@object
	.size		$str$26,($str$25 - $str$26)
$str$26:
        /*004e*/ 	.byte	0x2f, 0x74, 0x6d, 0x70, 0x2f, 0x63, 0x75, 0x74, 0x6c, 0x61, 0x73, 0x73, 0x5f, 0x73, 0x77, 0x65
        /*005e*/ 	.byte	0x65, 0x70, 0x5f, 0x73, 0x72, 0x63, 0x2f, 0x69, 0x6e, 0x63, 0x6c, 0x75, 0x64, 0x65, 0x2f, 0x63
        /*006e*/ 	.byte	0x75, 0x74, 0x65, 0x2f, 0x61, 0x74, 0x6f, 0x6d, 0x2f, 0x63, 0x6f, 0x70, 0x79, 0x5f, 0x74, 0x72
        /*007e*/ 	.byte	0x61, 0x69, 0x74, 0x73, 0x5f, 0x73, 0x6d, 0x31, 0x30, 0x30, 0x2e, 0x68, 0x70, 0x70, 0x00
	.type		$str$25,@object
	.size		$str$25,(__unnamed_1 - $str$25)
$str$25:
        /*008d*/ 	.byte	0x28, 0x28, 0x75, 0x69, 0x6e, 0x74, 0x33, 0x32, 0x5f, 0x74, 0x28, 0x74, 0x68, 0x72, 0x65, 0x61
        /*009d*/ 	.byte	0x64, 0x49, 0x64, 0x78, 0x2e, 0x78, 0x29, 0x20, 0x2f, 0x20, 0x33, 0x32, 0x29, 0x20, 0x25, 0x20
        /*00ad*/ 	.byte	0x34, 0x29, 0x20, 0x3d, 0x3d, 0x20, 0x28, 0x28, 0x28, 0x74, 0x6d, 0x65, 0x6d, 0x5f, 0x61, 0x64
        /*00bd*/ 	.byte	0x64, 0x72, 0x20, 0x3e, 0x3e, 0x20, 0x31, 0x36, 0x29, 0x20, 0x2f, 0x20, 0x33, 0x32, 0x29, 0x20
        /*00cd*/ 	.byte	0x25, 0x20, 0x34, 0x29, 0x00
	.type		__unnamed_1,@object
	.size		__unnamed_1,(__unnamed_2 - __unnamed_1)
__unnamed_1:
        /*00d2*/ 	.byte	0x61, 0x75, 0x74, 0x6f, 0x20, 0x63, 0x75, 0x74, 0x65, 0x3a, 0x3a, 0x61, 0x73, 0x5f, 0x70, 0x6f
        /* <DEDUP_REMOVED lines=24> */
        /*0262*/ 	.byte	0x3e, 0x3e, 0x3e, 0x3e, 0x5d, 0x00
	.type		__unnamed_2,@object
	.size		__unnamed_2,(.L_2 - __unnamed_2)
__unnamed_2:
        /* <DEDUP_REMOVED lines=42> */
        /*0508*/ 	.byte	0x3e, 0x3e, 0x5d, 0x00
.L_2:


//--------------------- .nv.shared._ZN7cutlass13device_kernelINS_4gemm6kernel13GemmUniversalIN4cute5tupleIJiiiiEEENS1_10collective13CollectiveMmaINS1_35MainloopSm100TmaUmmaWarpSpecializedILi9ELi2ELi4ENS5_IJNS4_1CILi2EEENSA_ILi1EEESC_EEEEENS5_IJNSA_ILi256EEENSA_ILi96EEENSA_ILi64EEEEEENS_6half_tENS5_IJlSC_lEEESJ_SK_NS4_8TiledMMAINS4_8MMA_AtomIJNS4_26SM100_MMA_F16BF16_2x1SM_SSISJ_SJ_fLi256ELi96ELNS4_4UMMA5MajorE0ELSP_0ELNSO_7ScaleInE0ELSQ_0EEEEEENS4_6LayoutINS5_IJSC_SC_SC_EEENS5_IJNSA_ILi0EEESV_SV_EEEEENS5_IJNS4_10UnderscoreESY_SY_EEEEENS4_18SM100_TMA_2SM_LOADENS4_14ComposedLayoutINS4_7SwizzleILi3ELi4ELi3EEENS4_18smem_ptr_flag_bitsILi16EEENST_INS5_IJNSA_ILi8EEESH_EEENS5_IJSH_SC_EEEEEEEvNS4_8identityES11_S1B_vS1C_EENS_8epilogue10collective18CollectiveEpilogueINS1E_23Sm100TmaWarpSpecializedILi3ELi2ELi32ELb1ELb0EEEJNS5_IJNSA_ILi128EEESG_SH_EEENS5_IJNST_IS1J_SC_EENST_INSA_ILi32EEESC_EEEEESJ_SK_SJ_SK_NS1E_6fusion15FusionCallbacksIS1I_NS1P_17LinearCombinationISJ_fSJ_fLNS_15FloatRoundStyleE2EEES1K_S1O_JEEENS4_5SM1004TMEM4LOAD26SM100_TMEM_LOAD_32dp32b32xENS4_13SM90_TMA_LOADENS12_INS13_ILi2ELi4ELi3EEES16_NST_INS5_IJS17_S1M_EEENS5_IJS1M_SC_EEEEEEENS4_39AutoVectorizingCopyWithAssumedAlignmentILi128EEENS4_14SM90_TMA_STOREES24_S26_S26_EEEvvEEEEvNT_6ParamsE --------------------------
	.section	.nv.shared._ZN7cutlass13device_kernelINS_4gemm6kernel13GemmUniversalIN4cute5tupleIJiiiiEEENS1_10collective13CollectiveMmaINS1_35MainloopSm100TmaUmmaWarpSpecializedILi9ELi2ELi4ENS5_IJNS4_1CILi2EEENSA_ILi1EEESC_EEEEENS5_IJNSA_ILi256EEENSA_ILi96EEENSA_ILi64EEEEEENS_6half_tENS5_IJlSC_lEEESJ_SK_NS4_8TiledMMAINS4_8MMA_AtomIJNS4_26SM100_MMA_F16BF16_2x1SM_SSISJ_SJ_fLi256ELi96ELNS4_4UMMA5MajorE0ELSP_0ELNSO_7ScaleInE0ELSQ_0EEEEEENS4_6LayoutINS5_IJSC_SC_SC_EEENS5_IJNSA_ILi0EEESV_SV_EEEEENS5_IJNS4_10UnderscoreESY_SY_EEEEENS4_18SM100_TMA_2SM_LOADENS4_14ComposedLayoutINS4_7SwizzleILi3ELi4ELi3EEENS4_18smem_ptr_flag_bitsILi16EEENST_INS5_IJNSA_ILi8EEESH_EEENS5_IJSH_SC_EEEEEEEvNS4_8identityES11_S1B_vS1C_EENS_8epilogue10collective18CollectiveEpilogueINS1E_23Sm100TmaWarpSpecializedILi3ELi2ELi32ELb1ELb0EEEJNS5_IJNSA_ILi128EEESG_SH_EEENS5_IJNST_IS1J_SC_EENST_INSA_ILi32EEESC_EEEEESJ_SK_SJ_SK_NS1E_6fusion15FusionCallbacksIS1I_NS1P_17LinearCombinationISJ_fSJ_fLNS_15FloatRoundStyleE2EEES1K_S1O_JEEENS4_5SM1004TMEM4LOAD26SM100_TMEM_LOAD_32dp32b32xENS4_13SM90_TMA_LOADENS12_INS13_ILi2ELi4ELi3EEES16_NST_INS5_IJS17_S1M_EEENS5_IJS1M_SC_EEEEEEENS4_39AutoVectorizingCopyWithAssumedAlignmentILi128EEENS4_14SM90_TMA_STOREES24_S26_S26_EEEvvEEEEvNT_6ParamsE,"aw",@nobits
	.sectionflags	@""
	.align	16
	.zero		1024


//--------------------- .nv.shared.reserved.0     --------------------------
	.section	.nv.shared.reserved.0,"aw",@nobits
	.weak		__nv_reservedSMEM_offset_0_alias
	.size		__nv_reservedSMEM_offset_0_alias, 0, 64
	.other		__nv_reservedSMEM_offset_0_alias,@"STO_CUDA_RESERVED_SHARED STV_DEFAULT"
__nv_reservedSMEM_offset_0_alias:
	.zero		0
.nv.shared.reserved.0:
	.zero		64
	.weak		__nv_reservedSMEM_tcgen05_partition
	.type		__nv_reservedSMEM_tcgen05_partition,@object
	.size		__nv_reservedSMEM_tcgen05_partition,(.L_0 - __nv_reservedSMEM_tcgen05_partition)
__nv_reservedSMEM_tcgen05_partition:
	.zero		32
.L_0:


//--------------------- .nv.global                --------------------------
	.section	.nv.global,"aw",@nobits
.nv.global:
	.type		_ZN40_INTERNAL_1ac22852_4_k_cu_fab79880_210594cute1_E,@object
	.size		_ZN40_INTERNAL_1ac22852_4_k_cu_fab79880_210594cute1_E,(_ZN40_INTERNAL_1ac22852_4_k_cu_fab79880_210594cuda3std3__45__cpo6cbeginE - _ZN40_INTERNAL_1ac22852_4_k_cu_fab79880_210594cute1_E)
_ZN40_INTERNAL_1ac22852_4_k_cu_fab79880_210594cute1_E:
	.zero		1
	.type		_ZN40_INTERNAL_1ac22852_4_k_cu_fab79880_210594cuda3std3__45__cpo6cbeginE,@object
	.size		_ZN40_INTERNAL_1ac22852_4_k_cu_fab79880_210594cuda3std3__45__cpo6cbeginE,(_ZN40_INTERNAL_1ac22852_4_k_cu_fab79880_210594cuda3std3__48in_placeE - _ZN40_INTERNAL_1ac22852_4_k_cu_fab79880_210594cuda3std3__45__cpo6cbeginE)
_ZN40_INTERNAL_1ac22852_4_k_cu_fab79880_210594cuda3std3__45__cpo6cbeginE:
	.zero		1
	.type		_ZN40_INTERNAL_1ac22852_4_k_cu_fab79880_210594cuda3std3__48in_placeE,@object
	.size		_ZN40_INTERNAL_1ac22852_4_k_cu_fab79880_210594cuda3std3__48in_placeE,(_ZN40_INTERNAL_1ac22852_4_k_cu_fab79880_210594cuda3std6ranges3__45__cpo9iter_moveE - _ZN40_INTERNAL_1ac22852_4_k_cu_fab79880_210594cuda3std3__48in_placeE)
_ZN40_INTERNAL_1ac22852_4_k_cu_fab79880_210594cuda3std3__48in_placeE:
	.zero		1
	.type		_ZN40_INTERNAL_1ac22852_4_k_cu_fab79880_210594cuda3std6ranges3__45__cpo9iter_moveE,@object
	.size		_ZN40_INTERNAL_1ac22852_4_k_cu_fab79880_210594cuda3std6ranges3__45__cpo9iter_moveE,(_ZN40_INTERNAL_1ac22852_4_k_cu_fab79880_210594cuda3std3__45__cpo5beginE - _ZN40_INTERNAL_1ac22852_4_k_cu_fab79880_210594cuda3std6ranges3__45__cpo9iter_moveE)
_ZN40_INTERNAL_1ac22852_4_k_cu_fab79880_210594cuda3std6ranges3__45__cpo9iter_moveE:
	.zero		1
	.type		_ZN40_INTERNAL_1ac22852_4_k_cu_fab79880_210594cuda3std3__45__cpo5beginE,@object
	.size		_ZN40_INTERNAL_1ac22852_4_k_cu_fab79880_210594cuda3std3__45__cpo5beginE,(_ZN40_INTERNAL_1ac22852_4_k_cu_fab79880_210594cuda3std3__442_GLOBAL__N__1ac22852_4_k_cu_fab79880_210596ignoreE - _ZN40_INTERNAL_1ac22852_4_k_cu_fab79880_210594cuda3std3__45__cpo5beginE)
_ZN40_INTERNAL_1ac22852_4_k_cu_fab79880_210594cuda3std3__45__cpo5beginE:
	.zero		1
	.type		_ZN40_INTERNAL_1ac22852_4_k_cu_fab79880_210594cuda3std3__442_GLOBAL__N__1ac22852_4_k_cu_fab79880_210596ignoreE,@object
	.size		_ZN40_INTERNAL_1ac22852_4_k_cu_fab79880_210594cuda3std3__442_GLOBAL__N__1ac22852_4_k_cu_fab79880_210596ignoreE,(_ZN40_INTERNAL_1ac22852_4_k_cu_fab79880_210594cute7productE - _ZN40_INTERNAL_1ac22852_4_k_cu_fab79880_210594cuda3std3__442_GLOBAL__N__1ac22852_4_k_cu_fab79880_210596ignoreE)
_ZN40_INTERNAL_1ac22852_4_k_cu_fab79880_210594cuda3std3__442_GLOBAL__N__1ac22852_4_k_cu_fab79880_210596ignoreE:
	.zero		1
	.type		_ZN40_INTERNAL_1ac22852_4_k_cu_fab79880_210594cute7productE,@object
	.size		_ZN40_INTERNAL_1ac22852_4_k_cu_fab79880_210594cute7productE,(_ZN40_INTERNAL_1ac22852_4_k_cu_fab79880_210594cuda3std3__45__cpo3endE - _ZN40_INTERNAL_1ac22852_4_k_cu_fab79880_210594cute7productE)
_ZN40_INTERNAL_1ac22852_4_k_cu_fab79880_210594cute7productE:
	.zero		1
	.type		_ZN40_INTERNAL_1ac22852_4_k_cu_fab79880_210594cuda3std3__45__cpo3endE,@object
	.size		_ZN40_INTERNAL_1ac22852_4_k_cu_fab79880_210594cuda3std3__45__cpo3endE,(_ZN40_INTERNAL_1ac22852_4_k_cu_fab79880_210594cuda3std3__419piecewise_constructE - _ZN40_INTERNAL_1ac22852_4_k_cu_fab79880_210594cuda3std3__45__cpo3endE)
_ZN40_INTERNAL_1ac22852_4_k_cu_fab79880_210594cuda3std3__45__cpo3endE:
	.zero		1
	.type		_ZN40_INTERNAL_1ac22852_4_k_cu_fab79880_210594cuda3std3__419piecewise_constructE,@object
	.size		_ZN40_INTERNAL_1ac22852_4_k_cu_fab79880_210594cuda3std3__419piecewise_constructE,(_ZN40_INTERNAL_1ac22852_4_k_cu_fab79880_210594cuda3std3__45__cpo4cendE - _ZN40_INTERNAL_1ac22852_4_k_cu_fab79880_210594cuda3std3__419piecewise_constructE)
_ZN40_INTERNAL_1ac22852_4_k_cu_fab79880_210594cuda3std3__419piecewise_constructE:
	.zero		1
	.type		_ZN40_INTERNAL_1ac22852_4_k_cu_fab79880_210594cuda3std3__45__cpo4cendE,@object
	.size		_ZN40_INTERNAL_1ac22852_4_k_cu_fab79880_210594cuda3std3__45__cpo4cendE,(_ZN40_INTERNAL_1ac22852_4_k_cu_fab79880_210594cuda3std6ranges3__45__cpo4swapE - _ZN40_INTERNAL_1ac22852_4_k_cu_fab79880_210594cuda3std3__45__cpo4cendE)
_ZN40_INTERNAL_1ac22852_4_k_cu_fab79880_210594cuda3std3__45__cpo4cendE:
	.zero		1
	.type		_ZN40_INTERNAL_1ac22852_4_k_cu_fab79880_210594cuda3std6ranges3__45__cpo4swapE,@object
	.size		_ZN40_INTERNAL_1ac22852_4_k_cu_fab79880_210594cuda3std6ranges3__45__cpo4swapE,(.L_10 - _ZN40_INTERNAL_1ac22852_4_k_cu_fab79880_210594cuda3std6ranges3__45__cpo4swapE)
_ZN40_INTERNAL_1ac22852_4_k_cu_fab79880_210594cuda3std6ranges3__45__cpo4swapE:
	.zero		1
.L_10:


//--------------------- .nv.constant0._ZN7cutlass13device_kernelINS_4gemm6kernel13GemmUniversalIN4cute5tupleIJiiiiEEENS1_10collective13CollectiveMmaINS1_35MainloopSm100TmaUmmaWarpSpecializedILi9ELi2ELi4ENS5_IJNS4_1CILi2EEENSA_ILi1EEESC_EEEEENS5_IJNSA_ILi256EEENSA_ILi96EEENSA_ILi64EEEEEENS_6half_tENS5_IJlSC_lEEESJ_SK_NS4_8TiledMMAINS4_8MMA_AtomIJNS4_26SM100_MMA_F16BF16_2x1SM_SSISJ_SJ_fLi256ELi96ELNS4_4UMMA5MajorE0ELSP_0ELNSO_7ScaleInE0ELSQ_0EEEEEENS4_6LayoutINS5_IJSC_SC_SC_EEENS5_IJNSA_ILi0EEESV_SV_EEEEENS5_IJNS4_10UnderscoreESY_SY_EEEEENS4_18SM100_TMA_2SM_LOADENS4_14ComposedLayoutINS4_7SwizzleILi3ELi4ELi3EEENS4_18smem_ptr_flag_bitsILi16EEENST_INS5_IJNSA_ILi8EEESH_EEENS5_IJSH_SC_EEEEEEEvNS4_8identityES11_S1B_vS1C_EENS_8epilogue10collective18CollectiveEpilogueINS1E_23Sm100TmaWarpSpecializedILi3ELi2ELi32ELb1ELb0EEEJNS5_IJNSA_ILi128EEESG_SH_EEENS5_IJNST_IS1J_SC_EENST_INSA_ILi32EEESC_EEEEESJ_SK_SJ_SK_NS1E_6fusion15FusionCallbacksIS1I_NS1P_17LinearCombinationISJ_fSJ_fLNS_15FloatRoundStyleE2EEES1K_S1O_JEEENS4_5SM1004TMEM4LOAD26SM100_TMEM_LOAD_32dp32b32xENS4_13SM90_TMA_LOADENS12_INS13_ILi2ELi4ELi3EEES16_NST_INS5_IJS17_S1M_EEENS5_IJS1M_SC_EEEEEEENS4_39AutoVectorizingCopyWithAssumedAlignmentILi128EEENS4_14SM90_TMA_STOREES24_S26_S26_EEEvvEEEEvNT_6ParamsE --------------------------
	.section	.nv.constant0._ZN7cutlass13device_kernelINS_4gemm6kernel13GemmUniversalIN4cute5tupleIJiiiiEEENS1_10collective13CollectiveMmaINS1_35MainloopSm100TmaUmmaWarpSpecializedILi9ELi2ELi4ENS5_IJNS4_1CILi2EEENSA_ILi1EEESC_EEEEENS5_IJNSA_ILi256EEENSA_ILi96EEENSA_ILi64EEEEEENS_6half_tENS5_IJlSC_lEEESJ_SK_NS4_8TiledMMAINS4_8MMA_AtomIJNS4_26SM100_MMA_F16BF16_2x1SM_SSISJ_SJ_fLi256ELi96ELNS4_4UMMA5MajorE0ELSP_0ELNSO_7ScaleInE0ELSQ_0EEEEEENS4_6LayoutINS5_IJSC_SC_SC_EEENS5_IJNSA_ILi0EEESV_SV_EEEEENS5_IJNS4_10UnderscoreESY_SY_EEEEENS4_18SM100_TMA_2SM_LOADENS4_14ComposedLayoutINS4_7SwizzleILi3ELi4ELi3EEENS4_18smem_ptr_flag_bitsILi16EEENST_INS5_IJNSA_ILi8EEESH_EEENS5_IJSH_SC_EEEEEEEvNS4_8identityES11_S1B_vS1C_EENS_8epilogue10collective18CollectiveEpilogueINS1E_23Sm100TmaWarpSpecializedILi3ELi2ELi32ELb1ELb0EEEJNS5_IJNSA_ILi128EEESG_SH_EEENS5_IJNST_IS1J_SC_EENST_INSA_ILi32EEESC_EEEEESJ_SK_SJ_SK_NS1E_6fusion15FusionCallbacksIS1I_NS1P_17LinearCombinationISJ_fSJ_fLNS_15FloatRoundStyleE2EEES1K_S1O_JEEENS4_5SM1004TMEM4LOAD26SM100_TMEM_LOAD_32dp32b32xENS4_13SM90_TMA_LOADENS12_INS13_ILi2ELi4ELi3EEES16_NST_INS5_IJS17_S1M_EEENS5_IJS1M_SC_EEEEEEENS4_39AutoVectorizingCopyWithAssumedAlignmentILi128EEENS4_14SM90_TMA_STOREES24_S26_S26_EEEvvEEEEvNT_6ParamsE,"a",@progbits
	.sectionflags	@""
	.align	4
.nv.constant0._ZN7cutlass13device_kernelINS_4gemm6kernel13GemmUniversalIN4cute5tupleIJiiiiEEENS1_10collective13CollectiveMmaINS1_35MainloopSm100TmaUmmaWarpSpecializedILi9ELi2ELi4ENS5_IJNS4_1CILi2EEENSA_ILi1EEESC_EEEEENS5_IJNSA_ILi256EEENSA_ILi96EEENSA_ILi64EEEEEENS_6half_tENS5_IJlSC_lEEESJ_SK_NS4_8TiledMMAINS4_8MMA_AtomIJNS4_26SM100_MMA_F16BF16_2x1SM_SSISJ_SJ_fLi256ELi96ELNS4_4UMMA5MajorE0ELSP_0ELNSO_7ScaleInE0ELSQ_0EEEEEENS4_6LayoutINS5_IJSC_SC_SC_EEENS5_IJNSA_ILi0EEESV_SV_EEEEENS5_IJNS4_10UnderscoreESY_SY_EEEEENS4_18SM100_TMA_2SM_LOADENS4_14ComposedLayoutINS4_7SwizzleILi3ELi4ELi3EEENS4_18smem_ptr_flag_bitsILi16EEENST_INS5_IJNSA_ILi8EEESH_EEENS5_IJSH_SC_EEEEEEEvNS4_8identityES11_S1B_vS1C_EENS_8epilogue10collective18CollectiveEpilogueINS1E_23Sm100TmaWarpSpecializedILi3ELi2ELi32ELb1ELb0EEEJNS5_IJNSA_ILi128EEESG_SH_EEENS5_IJNST_IS1J_SC_EENST_INSA_ILi32EEESC_EEEEESJ_SK_SJ_SK_NS1E_6fusion15FusionCallbacksIS1I_NS1P_17LinearCombinationISJ_fSJ_fLNS_15FloatRoundStyleE2EEES1K_S1O_JEEENS4_5SM1004TMEM4LOAD26SM100_TMEM_LOAD_32dp32b32xENS4_13SM90_TMA_LOADENS12_INS13_ILi2ELi4ELi3EEES16_NST_INS5_IJS17_S1M_EEENS5_IJS1M_SC_EEEEEEENS4_39AutoVectorizingCopyWithAssumedAlignmentILi128EEENS4_14SM90_TMA_STOREES24_S26_S26_EEEvvEEEEvNT_6ParamsE:
	.zero		2944


//--------------------- SYMBOLS --------------------------

	.type		.nv.reservedSmem.offset0,@object
	.size		.nv.reservedSmem.offset0,0x4
	.type		.nv.reservedSmem.cap,@object
	.size		.nv.reservedSmem.cap,0x4
	.type		__assertfail,@function
